//
// Generated by NVIDIA NVVM Compiler
//
// Compiler Build ID: CL-36424714
// Cuda compilation tools, release 13.0, V13.0.88
// Based on NVVM 20.0.0
//

.version 9.0
.target sm_100
.address_size 64

	// .globl	_Z13generatePathsPfS_Piiij
.global .align 4 .b8 precalc_xorwow_matrix[102400];
.global .align 4 .b8 precalc_xorwow_offset_matrix[102400];
.global .align 4 .b8 mrg32k3aM1[2304];
.global .align 4 .b8 mrg32k3aM2[2304];
.global .align 4 .b8 mrg32k3aM1SubSeq[2016];
.global .align 4 .b8 mrg32k3aM2SubSeq[2016];
.global .align 4 .b8 mrg32k3aM1Seq[2304];
.global .align 4 .b8 mrg32k3aM2Seq[2304];
.const .align 8 .b8 __cr_lgamma_table[72];

.visible .entry _Z13generatePathsPfS_Piiij(
	.param .u64 .ptr .align 1 _Z13generatePathsPfS_Piiij_param_0,
	.param .u64 .ptr .align 1 _Z13generatePathsPfS_Piiij_param_1,
	.param .u64 .ptr .align 1 _Z13generatePathsPfS_Piiij_param_2,
	.param .u32 _Z13generatePathsPfS_Piiij_param_3,
	.param .u32 _Z13generatePathsPfS_Piiij_param_4,
	.param .u32 _Z13generatePathsPfS_Piiij_param_5
)
{
	.reg .pred 	%p<47>;
	.reg .b32 	%r<105>;
	.reg .b32 	%f<277>;
	.reg .b64 	%rd<18>;

	ld.param.u64 	%rd6, [_Z13generatePathsPfS_Piiij_param_0];
	ld.param.u64 	%rd7, [_Z13generatePathsPfS_Piiij_param_1];
	ld.param.u64 	%rd5, [_Z13generatePathsPfS_Piiij_param_2];
	ld.param.u32 	%r34, [_Z13generatePathsPfS_Piiij_param_3];
	ld.param.u32 	%r32, [_Z13generatePathsPfS_Piiij_param_4];
	ld.param.u32 	%r33, [_Z13generatePathsPfS_Piiij_param_5];
	cvta.to.global.u64 	%rd1, %rd7;
	cvta.to.global.u64 	%rd2, %rd6;
	mov.u32 	%r35, %ctaid.x;
	mov.u32 	%r36, %ntid.x;
	mov.u32 	%r37, %tid.x;
	mad.lo.s32 	%r1, %r35, %r36, %r37;
	setp.ge.s32 	%p1, %r1, %r34;
	@%p1 bra 	$L__BB0_36;
	cvta.to.global.u64 	%rd8, %rd5;
	add.s32 	%r2, %r33, %r1;
	rem.s32 	%r93, %r1, %r32;
	mul.lo.s32 	%r38, %r32, %r1;
	mul.wide.s32 	%rd9, %r38, 4;
	add.s64 	%rd3, %rd8, %rd9;
	st.global.u32 	[%rd3], %r93;
	setp.lt.s32 	%p2, %r32, 2;
	@%p2 bra 	$L__BB0_36;
	xor.b32  	%r42, %r2, -1429050551;
	mul.lo.s32 	%r43, %r42, 1099087573;
	add.s32 	%r95, %r43, 5783321;
	xor.b32  	%r98, %r43, 362436069;
	add.s32 	%r99, %r43, 123456789;
	add.s32 	%r94, %r43, -638133224;
	neg.s32 	%r8, %r32;
	mov.b32 	%r96, -589760388;
	mov.b32 	%r97, -123459836;
	mov.b32 	%r92, 1;
$L__BB0_3:
	mov.u32 	%r12, %r99;
	mov.u32 	%r99, %r98;
	mov.u32 	%r98, %r97;
	mov.u32 	%r97, %r96;
	mov.u32 	%r96, %r95;
	mov.u32 	%r10, %r93;
	mul.lo.s32 	%r17, %r10, %r32;
	neg.s32 	%r101, %r10;
	mov.f32 	%f272, 0f00000000;
	mov.u32 	%r100, %r17;
	mov.u32 	%r102, %r8;
$L__BB0_4:
	mul.wide.s32 	%rd4, %r100, 4;
	setp.eq.s32 	%p3, %r101, 0;
	@%p3 bra 	$L__BB0_18;
	add.s64 	%rd10, %rd2, %rd4;
	ld.global.f32 	%f2, [%rd10];
	abs.f32 	%f3, %f2;
	setp.eq.f32 	%p4, %f2, 0f3F800000;
	mov.f32 	%f270, 0f3F800000;
	@%p4 bra 	$L__BB0_10;
	setp.num.f32 	%p5, %f3, %f3;
	@%p5 bra 	$L__BB0_8;
	mov.f32 	%f93, 0f40000000;
	add.rn.f32 	%f270, %f2, %f93;
	bra.uni 	$L__BB0_10;
$L__BB0_8:
	abs.f32 	%f36, %f2;
	setp.lt.f32 	%p6, %f36, 0f00800000;
	mul.f32 	%f38, %f36, 0f4B800000;
	selp.f32 	%f39, %f38, %f36, %p6;
	mov.b32 	%r44, %f39;
	add.s32 	%r45, %r44, -1060439283;
	and.b32  	%r46, %r45, -8388608;
	sub.s32 	%r47, %r44, %r46;
	mov.b32 	%f40, %r47;
	cvt.rn.f32.s32 	%f41, %r46;
	selp.f32 	%f42, 0fC1C00000, 0f00000000, %p6;
	fma.rn.f32 	%f43, %f41, 0f34000000, %f42;
	add.f32 	%f44, %f40, 0fBF800000;
	add.f32 	%f45, %f40, 0f3F800000;
	rcp.approx.ftz.f32 	%f46, %f45;
	add.f32 	%f47, %f44, %f44;
	mul.f32 	%f48, %f47, %f46;
	mul.f32 	%f49, %f48, %f48;
	neg.f32 	%f50, %f48;
	sub.f32 	%f51, %f44, %f48;
	add.f32 	%f52, %f51, %f51;
	fma.rn.f32 	%f53, %f50, %f44, %f52;
	mul.rn.f32 	%f54, %f46, %f53;
	fma.rn.f32 	%f55, %f49, 0f3A2C32E4, 0f3B52E7DB;
	fma.rn.f32 	%f56, %f55, %f49, 0f3C93BB73;
	fma.rn.f32 	%f57, %f56, %f49, 0f3DF6384F;
	mul.rn.f32 	%f58, %f57, %f49;
	fma.rn.f32 	%f59, %f48, 0f3FB8AA3B, %f43;
	mul.f32 	%f60, %f58, 0f40400000;
	sub.f32 	%f61, %f43, %f59;
	fma.rn.f32 	%f62, %f48, 0f3FB8AA3B, %f61;
	fma.rn.f32 	%f63, %f54, 0f3FB8AA3B, %f62;
	fma.rn.f32 	%f64, %f48, 0f32A55E34, %f63;
	fma.rn.f32 	%f65, %f60, %f54, %f64;
	fma.rn.f32 	%f66, %f58, %f48, %f65;
	add.rn.f32 	%f67, %f59, %f66;
	mov.f32 	%f68, 0f40000000;
	mul.rn.f32 	%f69, %f67, %f68;
	cvt.rni.f32.f32 	%f70, %f69;
	sub.f32 	%f71, %f69, %f70;
	neg.f32 	%f72, %f69;
	fma.rn.f32 	%f73, %f67, 0f40000000, %f72;
	neg.f32 	%f74, %f59;
	add.rn.f32 	%f75, %f67, %f74;
	neg.f32 	%f76, %f75;
	add.rn.f32 	%f77, %f66, %f76;
	fma.rn.f32 	%f78, %f77, 0f40000000, %f73;
	add.f32 	%f79, %f71, %f78;
	setp.gt.f32 	%p7, %f70, 0f00000000;
	selp.b32 	%r48, 0, -2097152000, %p7;
	setp.neu.f32 	%p8, %f2, 0f00000000;
	setp.neu.f32 	%p9, %f36, 0f7F800000;
	setp.lt.f32 	%p10, %f69, 0f00000000;
	selp.f32 	%f80, 0f00000000, 0f7F800000, %p10;
	abs.f32 	%f81, %f69;
	setp.gt.f32 	%p11, %f81, 0f43180000;
	cvt.rzi.s32.f32 	%r49, %f70;
	shl.b32 	%r50, %r49, 23;
	sub.s32 	%r51, %r50, %r48;
	mov.b32 	%f82, %r51;
	add.s32 	%r52, %r48, 2130706432;
	mov.b32 	%f83, %r52;
	fma.rn.f32 	%f84, %f79, 0f391FCB8E, 0f3AAF85ED;
	fma.rn.f32 	%f85, %f84, %f79, 0f3C1D9856;
	fma.rn.f32 	%f86, %f85, %f79, 0f3D6357BB;
	fma.rn.f32 	%f87, %f86, %f79, 0f3E75FDEC;
	fma.rn.f32 	%f88, %f87, %f79, 0f3F317218;
	fma.rn.f32 	%f89, %f88, %f79, 0f3F800000;
	mul.f32 	%f90, %f89, %f83;
	mul.f32 	%f91, %f90, %f82;
	selp.f32 	%f270, %f80, %f91, %p11;
	and.pred  	%p12, %p8, %p9;
	@%p12 bra 	$L__BB0_10;
	add.f32 	%f92, %f2, %f2;
	mov.b32 	%r53, %f92;
	and.b32  	%r54, %r53, 2147483647;
	mov.b32 	%f270, %r54;
$L__BB0_10:
	add.s64 	%rd11, %rd1, %rd4;
	ld.global.f32 	%f95, [%rd11];
	rcp.rn.f32 	%f8, %f95;
	abs.f32 	%f9, %f8;
	setp.lt.f32 	%p13, %f9, 0f00800000;
	mul.f32 	%f96, %f9, 0f4B800000;
	selp.f32 	%f97, %f96, %f9, %p13;
	selp.f32 	%f98, 0fC1C00000, 0f00000000, %p13;
	mov.b32 	%r55, %f97;
	add.s32 	%r56, %r55, -1060439283;
	and.b32  	%r57, %r56, -8388608;
	sub.s32 	%r58, %r55, %r57;
	mov.b32 	%f99, %r58;
	cvt.rn.f32.s32 	%f100, %r57;
	fma.rn.f32 	%f101, %f100, 0f34000000, %f98;
	add.f32 	%f102, %f99, 0fBF800000;
	add.f32 	%f103, %f99, 0f3F800000;
	rcp.approx.ftz.f32 	%f104, %f103;
	add.f32 	%f105, %f102, %f102;
	mul.f32 	%f106, %f105, %f104;
	mul.f32 	%f107, %f106, %f106;
	sub.f32 	%f108, %f102, %f106;
	add.f32 	%f109, %f108, %f108;
	neg.f32 	%f110, %f106;
	fma.rn.f32 	%f111, %f110, %f102, %f109;
	mul.rn.f32 	%f112, %f104, %f111;
	fma.rn.f32 	%f113, %f107, 0f3A2C32E4, 0f3B52E7DB;
	fma.rn.f32 	%f114, %f113, %f107, 0f3C93BB73;
	fma.rn.f32 	%f115, %f114, %f107, 0f3DF6384F;
	mul.rn.f32 	%f116, %f115, %f107;
	fma.rn.f32 	%f117, %f106, 0f3FB8AA3B, %f101;
	sub.f32 	%f118, %f101, %f117;
	fma.rn.f32 	%f119, %f106, 0f3FB8AA3B, %f118;
	fma.rn.f32 	%f120, %f112, 0f3FB8AA3B, %f119;
	fma.rn.f32 	%f121, %f106, 0f32A55E34, %f120;
	mul.f32 	%f122, %f116, 0f40400000;
	fma.rn.f32 	%f123, %f122, %f112, %f121;
	fma.rn.f32 	%f124, %f116, %f106, %f123;
	add.rn.f32 	%f125, %f117, %f124;
	neg.f32 	%f126, %f117;
	add.rn.f32 	%f127, %f125, %f126;
	neg.f32 	%f128, %f127;
	add.rn.f32 	%f129, %f124, %f128;
	mov.f32 	%f130, 0f40A00000;
	mul.rn.f32 	%f131, %f125, %f130;
	neg.f32 	%f132, %f131;
	fma.rn.f32 	%f133, %f125, 0f40A00000, %f132;
	fma.rn.f32 	%f134, %f129, 0f40A00000, %f133;
	cvt.rni.f32.f32 	%f135, %f131;
	sub.f32 	%f136, %f131, %f135;
	add.f32 	%f137, %f136, %f134;
	fma.rn.f32 	%f138, %f137, 0f391FCB8E, 0f3AAF85ED;
	fma.rn.f32 	%f139, %f138, %f137, 0f3C1D9856;
	fma.rn.f32 	%f140, %f139, %f137, 0f3D6357BB;
	fma.rn.f32 	%f141, %f140, %f137, 0f3E75FDEC;
	fma.rn.f32 	%f142, %f141, %f137, 0f3F317218;
	fma.rn.f32 	%f143, %f142, %f137, 0f3F800000;
	cvt.rzi.s32.f32 	%r59, %f135;
	setp.gt.f32 	%p14, %f135, 0f00000000;
	selp.b32 	%r60, 0, -2097152000, %p14;
	add.s32 	%r61, %r60, 2130706432;
	mov.b32 	%f144, %r61;
	mul.f32 	%f145, %f143, %f144;
	shl.b32 	%r62, %r59, 23;
	sub.s32 	%r63, %r62, %r60;
	mov.b32 	%f146, %r63;
	mul.f32 	%f147, %f145, %f146;
	abs.f32 	%f148, %f131;
	setp.gt.f32 	%p15, %f148, 0f43180000;
	setp.lt.f32 	%p16, %f131, 0f00000000;
	selp.f32 	%f149, 0f00000000, 0f7F800000, %p16;
	selp.f32 	%f10, %f149, %f147, %p15;
	setp.eq.f32 	%p17, %f8, 0f3F800000;
	mov.f32 	%f271, 0f3F800000;
	@%p17 bra 	$L__BB0_17;
	setp.num.f32 	%p18, %f9, %f9;
	@%p18 bra 	$L__BB0_13;
	mov.f32 	%f150, 0f40A00000;
	add.rn.f32 	%f271, %f8, %f150;
	bra.uni 	$L__BB0_17;
$L__BB0_13:
	setp.neu.f32 	%p19, %f8, 0f00000000;
	setp.neu.f32 	%p20, %f9, 0f7F800000;
	and.pred  	%p21, %p19, %p20;
	@%p21 bra 	$L__BB0_15;
	add.f32 	%f271, %f8, %f8;
	bra.uni 	$L__BB0_17;
$L__BB0_15:
	setp.geu.f32 	%p22, %f8, 0f00000000;
	mov.f32 	%f271, %f10;
	@%p22 bra 	$L__BB0_17;
	neg.f32 	%f271, %f10;
$L__BB0_17:
	fma.rn.f32 	%f272, %f270, %f271, %f272;
$L__BB0_18:
	add.s32 	%r102, %r102, 1;
	setp.ne.s32 	%p23, %r102, 0;
	add.s32 	%r101, %r101, 1;
	add.s32 	%r100, %r100, 1;
	@%p23 bra 	$L__BB0_4;
	shr.u32 	%r65, %r12, 2;
	xor.b32  	%r66, %r65, %r12;
	shl.b32 	%r67, %r96, 4;
	shl.b32 	%r68, %r66, 1;
	xor.b32  	%r69, %r67, %r68;
	xor.b32  	%r70, %r69, %r96;
	xor.b32  	%r95, %r70, %r66;
	add.s32 	%r94, %r94, 362437;
	add.s32 	%r71, %r95, %r94;
	cvt.rn.f32.u32 	%f152, %r71;
	fma.rn.f32 	%f17, %f152, 0f2F800000, 0f2F000000;
	mov.f32 	%f276, 0f00000000;
	mov.b32 	%r103, 0;
$L__BB0_20:
	mov.u32 	%r93, %r103;
	setp.eq.s32 	%p24, %r93, %r10;
	@%p24 bra 	$L__BB0_34;
	add.s32 	%r28, %r93, %r17;
	mul.wide.s32 	%rd12, %r28, 4;
	add.s64 	%rd13, %rd2, %rd12;
	ld.global.f32 	%f19, [%rd13];
	abs.f32 	%f20, %f19;
	setp.eq.f32 	%p25, %f19, 0f3F800000;
	mov.f32 	%f274, 0f3F800000;
	@%p25 bra 	$L__BB0_26;
	setp.num.f32 	%p26, %f20, %f20;
	@%p26 bra 	$L__BB0_24;
	mov.f32 	%f209, 0f40000000;
	add.rn.f32 	%f274, %f19, %f209;
	bra.uni 	$L__BB0_26;
$L__BB0_24:
	setp.lt.f32 	%p27, %f20, 0f00800000;
	mul.f32 	%f154, %f20, 0f4B800000;
	selp.f32 	%f155, %f154, %f20, %p27;
	mov.b32 	%r72, %f155;
	add.s32 	%r73, %r72, -1060439283;
	and.b32  	%r74, %r73, -8388608;
	sub.s32 	%r75, %r72, %r74;
	mov.b32 	%f156, %r75;
	cvt.rn.f32.s32 	%f157, %r74;
	selp.f32 	%f158, 0fC1C00000, 0f00000000, %p27;
	fma.rn.f32 	%f159, %f157, 0f34000000, %f158;
	add.f32 	%f160, %f156, 0fBF800000;
	add.f32 	%f161, %f156, 0f3F800000;
	rcp.approx.ftz.f32 	%f162, %f161;
	add.f32 	%f163, %f160, %f160;
	mul.f32 	%f164, %f163, %f162;
	mul.f32 	%f165, %f164, %f164;
	neg.f32 	%f166, %f164;
	sub.f32 	%f167, %f160, %f164;
	add.f32 	%f168, %f167, %f167;
	fma.rn.f32 	%f169, %f166, %f160, %f168;
	mul.rn.f32 	%f170, %f162, %f169;
	fma.rn.f32 	%f171, %f165, 0f3A2C32E4, 0f3B52E7DB;
	fma.rn.f32 	%f172, %f171, %f165, 0f3C93BB73;
	fma.rn.f32 	%f173, %f172, %f165, 0f3DF6384F;
	mul.rn.f32 	%f174, %f173, %f165;
	fma.rn.f32 	%f175, %f164, 0f3FB8AA3B, %f159;
	mul.f32 	%f176, %f174, 0f40400000;
	sub.f32 	%f177, %f159, %f175;
	fma.rn.f32 	%f178, %f164, 0f3FB8AA3B, %f177;
	fma.rn.f32 	%f179, %f170, 0f3FB8AA3B, %f178;
	fma.rn.f32 	%f180, %f164, 0f32A55E34, %f179;
	fma.rn.f32 	%f181, %f176, %f170, %f180;
	fma.rn.f32 	%f182, %f174, %f164, %f181;
	add.rn.f32 	%f183, %f175, %f182;
	mov.f32 	%f184, 0f40000000;
	mul.rn.f32 	%f185, %f183, %f184;
	cvt.rni.f32.f32 	%f186, %f185;
	sub.f32 	%f187, %f185, %f186;
	neg.f32 	%f188, %f185;
	fma.rn.f32 	%f189, %f183, 0f40000000, %f188;
	neg.f32 	%f190, %f175;
	add.rn.f32 	%f191, %f183, %f190;
	neg.f32 	%f192, %f191;
	add.rn.f32 	%f193, %f182, %f192;
	fma.rn.f32 	%f194, %f193, 0f40000000, %f189;
	add.f32 	%f195, %f187, %f194;
	setp.gt.f32 	%p28, %f186, 0f00000000;
	selp.b32 	%r76, 0, -2097152000, %p28;
	setp.neu.f32 	%p29, %f19, 0f00000000;
	setp.neu.f32 	%p30, %f20, 0f7F800000;
	setp.lt.f32 	%p31, %f185, 0f00000000;
	selp.f32 	%f196, 0f00000000, 0f7F800000, %p31;
	abs.f32 	%f197, %f185;
	setp.gt.f32 	%p32, %f197, 0f43180000;
	cvt.rzi.s32.f32 	%r77, %f186;
	shl.b32 	%r78, %r77, 23;
	sub.s32 	%r79, %r78, %r76;
	mov.b32 	%f198, %r79;
	add.s32 	%r80, %r76, 2130706432;
	mov.b32 	%f199, %r80;
	fma.rn.f32 	%f200, %f195, 0f391FCB8E, 0f3AAF85ED;
	fma.rn.f32 	%f201, %f200, %f195, 0f3C1D9856;
	fma.rn.f32 	%f202, %f201, %f195, 0f3D6357BB;
	fma.rn.f32 	%f203, %f202, %f195, 0f3E75FDEC;
	fma.rn.f32 	%f204, %f203, %f195, 0f3F317218;
	fma.rn.f32 	%f205, %f204, %f195, 0f3F800000;
	mul.f32 	%f206, %f205, %f199;
	mul.f32 	%f207, %f206, %f198;
	selp.f32 	%f274, %f196, %f207, %p32;
	and.pred  	%p33, %p29, %p30;
	@%p33 bra 	$L__BB0_26;
	add.f32 	%f208, %f19, %f19;
	mov.b32 	%r81, %f208;
	and.b32  	%r82, %r81, 2147483647;
	mov.b32 	%f274, %r82;
$L__BB0_26:
	mul.wide.s32 	%rd14, %r28, 4;
	add.s64 	%rd15, %rd1, %rd14;
	ld.global.f32 	%f211, [%rd15];
	rcp.rn.f32 	%f25, %f211;
	abs.f32 	%f26, %f25;
	setp.lt.f32 	%p34, %f26, 0f00800000;
	mul.f32 	%f212, %f26, 0f4B800000;
	selp.f32 	%f213, %f212, %f26, %p34;
	selp.f32 	%f214, 0fC1C00000, 0f00000000, %p34;
	mov.b32 	%r83, %f213;
	add.s32 	%r84, %r83, -1060439283;
	and.b32  	%r85, %r84, -8388608;
	sub.s32 	%r86, %r83, %r85;
	mov.b32 	%f215, %r86;
	cvt.rn.f32.s32 	%f216, %r85;
	fma.rn.f32 	%f217, %f216, 0f34000000, %f214;
	add.f32 	%f218, %f215, 0fBF800000;
	add.f32 	%f219, %f215, 0f3F800000;
	rcp.approx.ftz.f32 	%f220, %f219;
	add.f32 	%f221, %f218, %f218;
	mul.f32 	%f222, %f221, %f220;
	mul.f32 	%f223, %f222, %f222;
	sub.f32 	%f224, %f218, %f222;
	add.f32 	%f225, %f224, %f224;
	neg.f32 	%f226, %f222;
	fma.rn.f32 	%f227, %f226, %f218, %f225;
	mul.rn.f32 	%f228, %f220, %f227;
	fma.rn.f32 	%f229, %f223, 0f3A2C32E4, 0f3B52E7DB;
	fma.rn.f32 	%f230, %f229, %f223, 0f3C93BB73;
	fma.rn.f32 	%f231, %f230, %f223, 0f3DF6384F;
	mul.rn.f32 	%f232, %f231, %f223;
	fma.rn.f32 	%f233, %f222, 0f3FB8AA3B, %f217;
	sub.f32 	%f234, %f217, %f233;
	fma.rn.f32 	%f235, %f222, 0f3FB8AA3B, %f234;
	fma.rn.f32 	%f236, %f228, 0f3FB8AA3B, %f235;
	fma.rn.f32 	%f237, %f222, 0f32A55E34, %f236;
	mul.f32 	%f238, %f232, 0f40400000;
	fma.rn.f32 	%f239, %f238, %f228, %f237;
	fma.rn.f32 	%f240, %f232, %f222, %f239;
	add.rn.f32 	%f241, %f233, %f240;
	neg.f32 	%f242, %f233;
	add.rn.f32 	%f243, %f241, %f242;
	neg.f32 	%f244, %f243;
	add.rn.f32 	%f245, %f240, %f244;
	mov.f32 	%f246, 0f40A00000;
	mul.rn.f32 	%f247, %f241, %f246;
	neg.f32 	%f248, %f247;
	fma.rn.f32 	%f249, %f241, 0f40A00000, %f248;
	fma.rn.f32 	%f250, %f245, 0f40A00000, %f249;
	cvt.rni.f32.f32 	%f251, %f247;
	sub.f32 	%f252, %f247, %f251;
	add.f32 	%f253, %f252, %f250;
	fma.rn.f32 	%f254, %f253, 0f391FCB8E, 0f3AAF85ED;
	fma.rn.f32 	%f255, %f254, %f253, 0f3C1D9856;
	fma.rn.f32 	%f256, %f255, %f253, 0f3D6357BB;
	fma.rn.f32 	%f257, %f256, %f253, 0f3E75FDEC;
	fma.rn.f32 	%f258, %f257, %f253, 0f3F317218;
	fma.rn.f32 	%f259, %f258, %f253, 0f3F800000;
	cvt.rzi.s32.f32 	%r87, %f251;
	setp.gt.f32 	%p35, %f251, 0f00000000;
	selp.b32 	%r88, 0, -2097152000, %p35;
	add.s32 	%r89, %r88, 2130706432;
	mov.b32 	%f260, %r89;
	mul.f32 	%f261, %f259, %f260;
	shl.b32 	%r90, %r87, 23;
	sub.s32 	%r91, %r90, %r88;
	mov.b32 	%f262, %r91;
	mul.f32 	%f263, %f261, %f262;
	abs.f32 	%f264, %f247;
	setp.gt.f32 	%p36, %f264, 0f43180000;
	setp.lt.f32 	%p37, %f247, 0f00000000;
	selp.f32 	%f265, 0f00000000, 0f7F800000, %p37;
	selp.f32 	%f27, %f265, %f263, %p36;
	setp.eq.f32 	%p38, %f25, 0f3F800000;
	mov.f32 	%f275, 0f3F800000;
	@%p38 bra 	$L__BB0_33;
	setp.num.f32 	%p39, %f26, %f26;
	@%p39 bra 	$L__BB0_29;
	mov.f32 	%f266, 0f40A00000;
	add.rn.f32 	%f275, %f25, %f266;
	bra.uni 	$L__BB0_33;
$L__BB0_29:
	setp.neu.f32 	%p40, %f25, 0f00000000;
	setp.neu.f32 	%p41, %f26, 0f7F800000;
	and.pred  	%p42, %p40, %p41;
	@%p42 bra 	$L__BB0_31;
	add.f32 	%f275, %f25, %f25;
	bra.uni 	$L__BB0_33;
$L__BB0_31:
	setp.geu.f32 	%p43, %f25, 0f00000000;
	mov.f32 	%f275, %f27;
	@%p43 bra 	$L__BB0_33;
	neg.f32 	%f275, %f27;
$L__BB0_33:
	mul.f32 	%f267, %f274, %f275;
	div.rn.f32 	%f268, %f267, %f272;
	add.f32 	%f276, %f276, %f268;
	setp.le.f32 	%p44, %f17, %f276;
	@%p44 bra 	$L__BB0_35;
$L__BB0_34:
	add.s32 	%r103, %r93, 1;
	setp.ne.s32 	%p45, %r103, %r32;
	mov.u32 	%r93, %r10;
	@%p45 bra 	$L__BB0_20;
$L__BB0_35:
	mul.wide.u32 	%rd16, %r92, 4;
	add.s64 	%rd17, %rd3, %rd16;
	st.global.u32 	[%rd17], %r93;
	add.s32 	%r92, %r92, 1;
	setp.ne.s32 	%p46, %r92, %r32;
	@%p46 bra 	$L__BB0_3;
$L__BB0_36:
	ret;

}
	// .globl	_Z18calculateDistancesPfPiS_ii
.visible .entry _Z18calculateDistancesPfPiS_ii(
	.param .u64 .ptr .align 1 _Z18calculateDistancesPfPiS_ii_param_0,
	.param .u64 .ptr .align 1 _Z18calculateDistancesPfPiS_ii_param_1,
	.param .u64 .ptr .align 1 _Z18calculateDistancesPfPiS_ii_param_2,
	.param .u32 _Z18calculateDistancesPfPiS_ii_param_3,
	.param .u32 _Z18calculateDistancesPfPiS_ii_param_4
)
{
	.reg .pred 	%p<11>;
	.reg .b32 	%r<71>;
	.reg .b32 	%f<55>;
	.reg .b64 	%rd<54>;

	ld.param.u64 	%rd5, [_Z18calculateDistancesPfPiS_ii_param_0];
	ld.param.u64 	%rd6, [_Z18calculateDistancesPfPiS_ii_param_1];
	ld.param.u64 	%rd4, [_Z18calculateDistancesPfPiS_ii_param_2];
	ld.param.u32 	%r18, [_Z18calculateDistancesPfPiS_ii_param_3];
	ld.param.u32 	%r17, [_Z18calculateDistancesPfPiS_ii_param_4];
	cvta.to.global.u64 	%rd1, %rd5;
	cvta.to.global.u64 	%rd2, %rd6;
	mov.u32 	%r19, %ctaid.x;
	mov.u32 	%r20, %ntid.x;
	mov.u32 	%r21, %tid.x;
	mad.lo.s32 	%r1, %r19, %r20, %r21;
	setp.ge.s32 	%p1, %r1, %r18;
	@%p1 bra 	$L__BB1_14;
	add.s32 	%r2, %r17, -1;
	setp.lt.s32 	%p2, %r17, 2;
	mov.f32 	%f54, 0f00000000;
	@%p2 bra 	$L__BB1_13;
	mul.lo.s32 	%r3, %r17, %r1;
	add.s32 	%r23, %r17, -2;
	and.b32  	%r4, %r2, 7;
	setp.lt.u32 	%p3, %r23, 7;
	mov.f32 	%f54, 0f00000000;
	mov.b32 	%r69, 0;
	@%p3 bra 	$L__BB1_5;
	and.b32  	%r69, %r2, -8;
	neg.s32 	%r67, %r69;
	add.s64 	%rd3, %rd2, 16;
	mov.f32 	%f54, 0f00000000;
	mov.u32 	%r66, %r3;
$L__BB1_4:
	.pragma "nounroll";
	mul.wide.s32 	%rd7, %r66, 4;
	add.s64 	%rd8, %rd3, %rd7;
	ld.global.u32 	%r24, [%rd8+-16];
	ld.global.u32 	%r25, [%rd8+-12];
	mad.lo.s32 	%r26, %r24, %r17, %r25;
	mul.wide.s32 	%rd9, %r26, 4;
	add.s64 	%rd10, %rd1, %rd9;
	ld.global.f32 	%f17, [%rd10];
	add.f32 	%f18, %f54, %f17;
	ld.global.u32 	%r27, [%rd8+-8];
	mad.lo.s32 	%r28, %r25, %r17, %r27;
	mul.wide.s32 	%rd11, %r28, 4;
	add.s64 	%rd12, %rd1, %rd11;
	ld.global.f32 	%f19, [%rd12];
	add.f32 	%f20, %f18, %f19;
	ld.global.u32 	%r29, [%rd8+-4];
	mad.lo.s32 	%r30, %r27, %r17, %r29;
	mul.wide.s32 	%rd13, %r30, 4;
	add.s64 	%rd14, %rd1, %rd13;
	ld.global.f32 	%f21, [%rd14];
	add.f32 	%f22, %f20, %f21;
	ld.global.u32 	%r31, [%rd8];
	mad.lo.s32 	%r32, %r29, %r17, %r31;
	mul.wide.s32 	%rd15, %r32, 4;
	add.s64 	%rd16, %rd1, %rd15;
	ld.global.f32 	%f23, [%rd16];
	add.f32 	%f24, %f22, %f23;
	ld.global.u32 	%r33, [%rd8+4];
	mad.lo.s32 	%r34, %r31, %r17, %r33;
	mul.wide.s32 	%rd17, %r34, 4;
	add.s64 	%rd18, %rd1, %rd17;
	ld.global.f32 	%f25, [%rd18];
	add.f32 	%f26, %f24, %f25;
	ld.global.u32 	%r35, [%rd8+8];
	mad.lo.s32 	%r36, %r33, %r17, %r35;
	mul.wide.s32 	%rd19, %r36, 4;
	add.s64 	%rd20, %rd1, %rd19;
	ld.global.f32 	%f27, [%rd20];
	add.f32 	%f28, %f26, %f27;
	ld.global.u32 	%r37, [%rd8+12];
	mad.lo.s32 	%r38, %r35, %r17, %r37;
	mul.wide.s32 	%rd21, %r38, 4;
	add.s64 	%rd22, %rd1, %rd21;
	ld.global.f32 	%f29, [%rd22];
	add.f32 	%f30, %f28, %f29;
	ld.global.u32 	%r39, [%rd8+16];
	mad.lo.s32 	%r40, %r37, %r17, %r39;
	mul.wide.s32 	%rd23, %r40, 4;
	add.s64 	%rd24, %rd1, %rd23;
	ld.global.f32 	%f31, [%rd24];
	add.f32 	%f54, %f30, %f31;
	add.s32 	%r67, %r67, 8;
	add.s32 	%r66, %r66, 8;
	setp.ne.s32 	%p4, %r67, 0;
	@%p4 bra 	$L__BB1_4;
$L__BB1_5:
	setp.eq.s32 	%p5, %r4, 0;
	@%p5 bra 	$L__BB1_13;
	and.b32  	%r12, %r2, 3;
	setp.lt.u32 	%p6, %r4, 4;
	@%p6 bra 	$L__BB1_8;
	add.s32 	%r41, %r69, %r3;
	mul.wide.s32 	%rd25, %r41, 4;
	add.s64 	%rd26, %rd2, %rd25;
	ld.global.u32 	%r42, [%rd26];
	ld.global.u32 	%r43, [%rd26+4];
	mad.lo.s32 	%r44, %r42, %r17, %r43;
	mul.wide.s32 	%rd27, %r44, 4;
	add.s64 	%rd28, %rd1, %rd27;
	ld.global.f32 	%f33, [%rd28];
	add.f32 	%f34, %f54, %f33;
	ld.global.u32 	%r45, [%rd26+8];
	mad.lo.s32 	%r46, %r43, %r17, %r45;
	mul.wide.s32 	%rd29, %r46, 4;
	add.s64 	%rd30, %rd1, %rd29;
	ld.global.f32 	%f35, [%rd30];
	add.f32 	%f36, %f34, %f35;
	ld.global.u32 	%r47, [%rd26+12];
	mad.lo.s32 	%r48, %r45, %r17, %r47;
	mul.wide.s32 	%rd31, %r48, 4;
	add.s64 	%rd32, %rd1, %rd31;
	ld.global.f32 	%f37, [%rd32];
	add.f32 	%f38, %f36, %f37;
	ld.global.u32 	%r49, [%rd26+16];
	mad.lo.s32 	%r50, %r47, %r17, %r49;
	mul.wide.s32 	%rd33, %r50, 4;
	add.s64 	%rd34, %rd1, %rd33;
	ld.global.f32 	%f39, [%rd34];
	add.f32 	%f54, %f38, %f39;
	add.s32 	%r69, %r69, 4;
$L__BB1_8:
	setp.eq.s32 	%p7, %r12, 0;
	@%p7 bra 	$L__BB1_13;
	setp.eq.s32 	%p8, %r12, 1;
	@%p8 bra 	$L__BB1_11;
	add.s32 	%r51, %r69, %r3;
	mul.wide.s32 	%rd35, %r51, 4;
	add.s64 	%rd36, %rd2, %rd35;
	ld.global.u32 	%r52, [%rd36];
	ld.global.u32 	%r53, [%rd36+4];
	mad.lo.s32 	%r54, %r52, %r17, %r53;
	mul.wide.s32 	%rd37, %r54, 4;
	add.s64 	%rd38, %rd1, %rd37;
	ld.global.f32 	%f41, [%rd38];
	add.f32 	%f42, %f54, %f41;
	ld.global.u32 	%r55, [%rd36+8];
	mad.lo.s32 	%r56, %r53, %r17, %r55;
	mul.wide.s32 	%rd39, %r56, 4;
	add.s64 	%rd40, %rd1, %rd39;
	ld.global.f32 	%f43, [%rd40];
	add.f32 	%f54, %f42, %f43;
	add.s32 	%r69, %r69, 2;
$L__BB1_11:
	and.b32  	%r57, %r2, 1;
	setp.eq.b32 	%p9, %r57, 1;
	not.pred 	%p10, %p9;
	@%p10 bra 	$L__BB1_13;
	add.s32 	%r58, %r69, %r3;
	mul.wide.s32 	%rd41, %r58, 4;
	add.s64 	%rd42, %rd2, %rd41;
	ld.global.u32 	%r59, [%rd42];
	ld.global.u32 	%r60, [%rd42+4];
	mad.lo.s32 	%r61, %r59, %r17, %r60;
	mul.wide.s32 	%rd43, %r61, 4;
	add.s64 	%rd44, %rd1, %rd43;
	ld.global.f32 	%f44, [%rd44];
	add.f32 	%f54, %f54, %f44;
$L__BB1_13:
	mul.lo.s32 	%r62, %r17, %r1;
	mul.wide.s32 	%rd45, %r62, 4;
	add.s64 	%rd46, %rd2, %rd45;
	ld.global.u32 	%r63, [%rd46];
	mul.wide.s32 	%rd47, %r2, 4;
	add.s64 	%rd48, %rd46, %rd47;
	ld.global.u32 	%r64, [%rd48];
	mad.lo.s32 	%r65, %r64, %r17, %r63;
	mul.wide.s32 	%rd49, %r65, 4;
	add.s64 	%rd50, %rd1, %rd49;
	ld.global.f32 	%f45, [%rd50];
	add.f32 	%f46, %f54, %f45;
	cvta.to.global.u64 	%rd51, %rd4;
	mul.wide.s32 	%rd52, %r1, 4;
	add.s64 	%rd53, %rd51, %rd52;
	st.global.f32 	[%rd53], %f46;
$L__BB1_14:
	ret;

}
	// .globl	_Z15updatePheromonePfPififf
.visible .entry _Z15updatePheromonePfPififf(
	.param .u64 .ptr .align 1 _Z15updatePheromonePfPififf_param_0,
	.param .u64 .ptr .align 1 _Z15updatePheromonePfPififf_param_1,
	.param .f32 _Z15updatePheromonePfPififf_param_2,
	.param .u32 _Z15updatePheromonePfPififf_param_3,
	.param .f32 _Z15updatePheromonePfPififf_param_4,
	.param .f32 _Z15updatePheromonePfPififf_param_5
)
{
	.reg .pred 	%p<2>;
	.reg .b32 	%r<12>;
	.reg .b32 	%f<9>;
	.reg .b64 	%rd<13>;

	ld.param.u64 	%rd1, [_Z15updatePheromonePfPififf_param_0];
	ld.param.u64 	%rd2, [_Z15updatePheromonePfPififf_param_1];
	ld.param.f32 	%f1, [_Z15updatePheromonePfPififf_param_2];
	ld.param.u32 	%r2, [_Z15updatePheromonePfPififf_param_3];
	ld.param.f32 	%f2, [_Z15updatePheromonePfPififf_param_4];
	ld.param.f32 	%f3, [_Z15updatePheromonePfPififf_param_5];
	mov.u32 	%r3, %ctaid.x;
	mov.u32 	%r4, %ntid.x;
	mov.u32 	%r5, %tid.x;
	mad.lo.s32 	%r1, %r3, %r4, %r5;
	setp.ge.s32 	%p1, %r1, %r2;
	@%p1 bra 	$L__BB2_2;
	cvta.to.global.u64 	%rd3, %rd2;
	cvta.to.global.u64 	%rd4, %rd1;
	mul.wide.s32 	%rd5, %r1, 4;
	add.s64 	%rd6, %rd3, %rd5;
	ld.global.u32 	%r6, [%rd6];
	add.s32 	%r7, %r1, 1;
	rem.s32 	%r8, %r7, %r2;
	mul.wide.s32 	%rd7, %r8, 4;
	add.s64 	%rd8, %rd3, %rd7;
	ld.global.u32 	%r9, [%rd8];
	mov.f32 	%f4, 0f3F800000;
	sub.f32 	%f5, %f4, %f2;
	mad.lo.s32 	%r10, %r6, %r2, %r9;
	mul.wide.s32 	%rd9, %r10, 4;
	add.s64 	%rd10, %rd4, %rd9;
	ld.global.f32 	%f6, [%rd10];
	div.rn.f32 	%f7, %f3, %f1;
	fma.rn.f32 	%f8, %f5, %f6, %f7;
	st.global.f32 	[%rd10], %f8;
	mad.lo.s32 	%r11, %r9, %r2, %r6;
	mul.wide.s32 	%rd11, %r11, 4;
	add.s64 	%rd12, %rd4, %rd11;
	st.global.f32 	[%rd12], %f8;
$L__BB2_2:
	ret;

}


// ===== COMPILED SASS (sm_100) =====

	.target	sm_100

	.elftype	@"ET_EXEC"


//--------------------- .note.nv.tkinfo           --------------------------
	.section	.note.nv.tkinfo,"",@"SHT_NOTE"
	.sectionflags	@"SHF_NOTE_NV_TKINFO"
	.tkinfo
        /*0018*/ 	.word	0x00000002
        /*0030*/ 	.string	""
        /*0030*/ 	.string	"ptxas"
        /*0030*/ 	.string	"Cuda compilation tools, release 13.0, V13.0.88"
        /*0030*/ 	.string	"Build cuda_13.0.r13.0/compiler.36424714_0"
        /*0030*/ 	.string	"-arch sm_100 -m 64 "



//--------------------- .note.nv.cuinfo           --------------------------
	.section	.note.nv.cuinfo,"",@"SHT_NOTE"
	.sectionflags	@"SHF_NOTE_NV_CUINFO"
        /*0018*/ 	.short	0x0002
        /*001a*/ 	.short	0x0064
        /*001c*/ 	.short	0x0082
	.zero		2


//--------------------- .nv.info                  --------------------------
	.section	.nv.info,"",@"SHT_CUDA_INFO"
	.align	4


	//----- nvinfo : EIATTR_REGCOUNT
	.align		4
        /*0000*/ 	.byte	0x04, 0x2f
        /*0002*/ 	.short	(.L_10 - .L_9)
	.align		4
.L_9:
        /*0004*/ 	.word	index@(_Z13generatePathsPfS_Piiij)
        /*0008*/ 	.word	0x00000020


	//----- nvinfo : EIATTR_FRAME_SIZE
	.align		4
.L_10:
        /*000c*/ 	.byte	0x04, 0x11
        /*000e*/ 	.short	(.L_12 - .L_11)
	.align		4
.L_11:
        /*0010*/ 	.word	index@($__internal_2_$__cuda_sm3x_div_rn_noftz_f32_slowpath)
        /*0014*/ 	.word	0x00000000


	//----- nvinfo : EIATTR_FRAME_SIZE
	.align		4
.L_12:
        /*0018*/ 	.byte	0x04, 0x11
        /*001a*/ 	.short	(.L_14 - .L_13)
	.align		4
.L_13:
        /*001c*/ 	.word	index@($__internal_1_$__cuda_sm20_rcp_rn_f32_slowpath)
        /*0020*/ 	.word	0x00000000


	//----- nvinfo : EIATTR_FRAME_SIZE
	.align		4
.L_14:
        /*0024*/ 	.byte	0x04, 0x11
        /*0026*/ 	.short	(.L_16 - .L_15)
	.align		4
.L_15:
        /*0028*/ 	.word	index@(_Z13generatePathsPfS_Piiij)
        /*002c*/ 	.word	0x00000000


	//----- nvinfo : EIATTR_REGCOUNT
	.align		4
.L_16:
        /*0030*/ 	.byte	0x04, 0x2f
        /*0032*/ 	.short	(.L_18 - .L_17)
	.align		4
.L_17:
        /*0034*/ 	.word	index@(_Z18calculateDistancesPfPiS_ii)
        /*0038*/ 	.word	0x00000020


	//----- nvinfo : EIATTR_FRAME_SIZE
	.align		4
.L_18:
        /*003c*/ 	.byte	0x04, 0x11
        /*003e*/ 	.short	(.L_20 - .L_19)
	.align		4
.L_19:
        /*0040*/ 	.word	index@(_Z18calculateDistancesPfPiS_ii)
        /*0044*/ 	.word	0x00000000


	//----- nvinfo : EIATTR_REGCOUNT
	.align		4
.L_20:
        /*0048*/ 	.byte	0x04, 0x2f
        /*004a*/ 	.short	(.L_22 - .L_21)
	.align		4
.L_21:
        /*004c*/ 	.word	index@(_Z15updatePheromonePfPififf)
        /*0050*/ 	.word	0x00000014


	//----- nvinfo : EIATTR_FRAME_SIZE
	.align		4
.L_22:
        /*0054*/ 	.byte	0x04, 0x11
        /*0056*/ 	.short	(.L_24 - .L_23)
	.align		4
.L_23:
        /*0058*/ 	.word	index@($__internal_0_$__cuda_sm3x_div_rn_noftz_f32_slowpath)
        /*005c*/ 	.word	0x00000000


	//----- nvinfo : EIATTR_FRAME_SIZE
	.align		4
.L_24:
        /*0060*/ 	.byte	0x04, 0x11
        /*0062*/ 	.short	(.L_26 - .L_25)
	.align		4
.L_25:
        /*0064*/ 	.word	index@(_Z15updatePheromonePfPififf)
        /*0068*/ 	.word	0x00000000


	//----- nvinfo : EIATTR_MIN_STACK_SIZE
	.align		4
.L_26:
        /*006c*/ 	.byte	0x04, 0x12
        /*006e*/ 	.short	(.L_28 - .L_27)
	.align		4
.L_27:
        /*0070*/ 	.word	index@(_Z15updatePheromonePfPififf)
        /*0074*/ 	.word	0x00000000


	//----- nvinfo : EIATTR_MIN_STACK_SIZE
	.align		4
.L_28:
        /*0078*/ 	.byte	0x04, 0x12
        /*007a*/ 	.short	(.L_30 - .L_29)
	.align		4
.L_29:
        /*007c*/ 	.word	index@(_Z18calculateDistancesPfPiS_ii)
        /*0080*/ 	.word	0x00000000


	//----- nvinfo : EIATTR_MIN_STACK_SIZE
	.align		4
.L_30:
        /*0084*/ 	.byte	0x04, 0x12
        /*0086*/ 	.short	(.L_32 - .L_31)
	.align		4
.L_31:
        /*0088*/ 	.word	index@(_Z13generatePathsPfS_Piiij)
        /*008c*/ 	.word	0x00000000
.L_32:


//--------------------- .nv.compat                --------------------------
	.section	.nv.compat,"",@"SHT_CUDA_COMPAT_INFO"
	.align	4
        /*0000*/ 	.byte	0x02, 0x09, 0x00, 0x00, 0x02, 0x02, 0x01, 0x00, 0x02, 0x05, 0x05, 0x00, 0x03, 0x07, 0x01, 0x01
        /*0010*/ 	.byte	0x02, 0x03, 0x00, 0x00, 0x02, 0x06, 0x01, 0x00, 0x04, 0x0b, 0x08, 0x00, 0x01, 0x00, 0x00, 0x00
        /*0020*/ 	.byte	0x00, 0x00, 0x00, 0x00


//--------------------- .nv.info._Z15updatePheromonePfPififf --------------------------
	.section	.nv.info._Z15updatePheromonePfPififf,"",@"SHT_CUDA_INFO"
	.sectionflags	@""
	.align	4


	//----- nvinfo : EIATTR_CUDA_API_VERSION
	.align		4
        /*0000*/ 	.byte	0x04, 0x37
        /*0002*/ 	.short	(.L_34 - .L_33)
.L_33:
        /*0004*/ 	.word	0x00000082


	//----- nvinfo : EIATTR_KPARAM_INFO
	.align		4
.L_34:
        /*0008*/ 	.byte	0x04, 0x17
        /*000a*/ 	.short	(.L_36 - .L_35)
.L_35:
        /*000c*/ 	.word	0x00000000
        /*0010*/ 	.short	0x0005
        /*0012*/ 	.short	0x001c
        /*0014*/ 	.byte	0x00, 0xf0, 0x11, 0x00


	//----- nvinfo : EIATTR_KPARAM_INFO
	.align		4
.L_36:
        /*0018*/ 	.byte	0x04, 0x17
        /*001a*/ 	.short	(.L_38 - .L_37)
.L_37:
        /*001c*/ 	.word	0x00000000
        /*0020*/ 	.short	0x0004
        /*0022*/ 	.short	0x0018
        /*0024*/ 	.byte	0x00, 0xf0, 0x11, 0x00


	//----- nvinfo : EIATTR_KPARAM_INFO
	.align		4
.L_38:
        /*0028*/ 	.byte	0x04, 0x17
        /*002a*/ 	.short	(.L_40 - .L_39)
.L_39:
        /*002c*/ 	.word	0x00000000
        /*0030*/ 	.short	0x0003
        /*0032*/ 	.short	0x0014
        /*0034*/ 	.byte	0x00, 0xf0, 0x11, 0x00


	//----- nvinfo : EIATTR_KPARAM_INFO
	.align		4
.L_40:
        /*0038*/ 	.byte	0x04, 0x17
        /*003a*/ 	.short	(.L_42 - .L_41)
.L_41:
        /*003c*/ 	.word	0x00000000
        /*0040*/ 	.short	0x0002
        /*0042*/ 	.short	0x0010
        /*0044*/ 	.byte	0x00, 0xf0, 0x11, 0x00


	//----- nvinfo : EIATTR_KPARAM_INFO
	.align		4
.L_42:
        /*0048*/ 	.byte	0x04, 0x17
        /*004a*/ 	.short	(.L_44 - .L_43)
.L_43:
        /*004c*/ 	.word	0x00000000
        /*0050*/ 	.short	0x0001
        /*0052*/ 	.short	0x0008
        /*0054*/ 	.byte	0x00, 0xf5, 0x21, 0x00


	//----- nvinfo : EIATTR_KPARAM_INFO
	.align		4
.L_44:
        /*0058*/ 	.byte	0x04, 0x17
        /*005a*/ 	.short	(.L_46 - .L_45)
.L_45:
        /*005c*/ 	.word	0x00000000
        /*0060*/ 	.short	0x0000
        /*0062*/ 	.short	0x0000
        /*0064*/ 	.byte	0x00, 0xf5, 0x21, 0x00


	//----- nvinfo : EIATTR_SPARSE_MMA_MASK
	.align		4
.L_46:
        /*0068*/ 	.byte	0x03, 0x50
        /*006a*/ 	.short	0x0000


	//----- nvinfo : EIATTR_MAXREG_COUNT
	.align		4
        /*006c*/ 	.byte	0x03, 0x1b
        /*006e*/ 	.short	0x00ff


	//----- nvinfo : EIATTR_MERCURY_ISA_VERSION
	.align		4
        /*0070*/ 	.byte	0x03, 0x5f
        /*0072*/ 	.short	0x0101


	//----- nvinfo : EIATTR_VRC_CTA_INIT_COUNT
	.align		4
        /*0074*/ 	.byte	0x02, 0x4a
	.zero		1
	.zero		1


	//----- nvinfo : EIATTR_EXIT_INSTR_OFFSETS
	.align		4
        /*0078*/ 	.byte	0x04, 0x1c
        /*007a*/ 	.short	(.L_48 - .L_47)


	//   ....[0]....
.L_47:
        /*007c*/ 	.word	0x00000070


	//   ....[1]....
        /*0080*/ 	.word	0x000003d0


	//----- nvinfo : EIATTR_CRS_STACK_SIZE
	.align		4
.L_48:
        /*0084*/ 	.byte	0x04, 0x1e
        /*0086*/ 	.short	(.L_50 - .L_49)
.L_49:
        /*0088*/ 	.word	0x00000000


	//----- nvinfo : EIATTR_CBANK_PARAM_SIZE
	.align		4
.L_50:
        /*008c*/ 	.byte	0x03, 0x19
        /*008e*/ 	.short	0x0020


	//----- nvinfo : EIATTR_PARAM_CBANK
	.align		4
        /*0090*/ 	.byte	0x04, 0x0a
        /*0092*/ 	.short	(.L_52 - .L_51)
	.align		4
.L_51:
        /*0094*/ 	.word	index@(.nv.constant0._Z15updatePheromonePfPififf)
        /*0098*/ 	.short	0x0380
        /*009a*/ 	.short	0x0020


	//----- nvinfo : EIATTR_SW_WAR
	.align		4
.L_52:
        /*009c*/ 	.byte	0x04, 0x36
        /*009e*/ 	.short	(.L_54 - .L_53)
.L_53:
        /*00a0*/ 	.word	0x00000008
.L_54:


//--------------------- .nv.info._Z18calculateDistancesPfPiS_ii --------------------------
	.section	.nv.info._Z18calculateDistancesPfPiS_ii,"",@"SHT_CUDA_INFO"
	.sectionflags	@""
	.align	4


	//----- nvinfo : EIATTR_CUDA_API_VERSION
	.align		4
        /*0000*/ 	.byte	0x04, 0x37
        /*0002*/ 	.short	(.L_56 - .L_55)
.L_55:
        /*0004*/ 	.word	0x00000082


	//----- nvinfo : EIATTR_KPARAM_INFO
	.align		4
.L_56:
        /*0008*/ 	.byte	0x04, 0x17
        /*000a*/ 	.short	(.L_58 - .L_57)
.L_57:
        /*000c*/ 	.word	0x00000000
        /*0010*/ 	.short	0x0004
        /*0012*/ 	.short	0x001c
        /*0014*/ 	.byte	0x00, 0xf0, 0x11, 0x00


	//----- nvinfo : EIATTR_KPARAM_INFO
	.align		4
.L_58:
        /*0018*/ 	.byte	0x04, 0x17
        /*001a*/ 	.short	(.L_60 - .L_59)
.L_59:
        /*001c*/ 	.word	0x00000000
        /*0020*/ 	.short	0x0003
        /*0022*/ 	.short	0x0018
        /*0024*/ 	.byte	0x00, 0xf0, 0x11, 0x00


	//----- nvinfo : EIATTR_KPARAM_INFO
	.align		4
.L_60:
        /*0028*/ 	.byte	0x04, 0x17
        /*002a*/ 	.short	(.L_62 - .L_61)
.L_61:
        /*002c*/ 	.word	0x00000000
        /*0030*/ 	.short	0x0002
        /*0032*/ 	.short	0x0010
        /*0034*/ 	.byte	0x00, 0xf5, 0x21, 0x00


	//----- nvinfo : EIATTR_KPARAM_INFO
	.align		4
.L_62:
        /*0038*/ 	.byte	0x04, 0x17
        /*003a*/ 	.short	(.L_64 - .L_63)
.L_63:
        /*003c*/ 	.word	0x00000000
        /*0040*/ 	.short	0x0001
        /*0042*/ 	.short	0x0008
        /*0044*/ 	.byte	0x00, 0xf5, 0x21, 0x00


	//----- nvinfo : EIATTR_KPARAM_INFO
	.align		4
.L_64:
        /*0048*/ 	.byte	0x04, 0x17
        /*004a*/ 	.short	(.L_66 - .L_65)
.L_65:
        /*004c*/ 	.word	0x00000000
        /*0050*/ 	.short	0x0000
        /*0052*/ 	.short	0x0000
        /*0054*/ 	.byte	0x00, 0xf5, 0x21, 0x00


	//----- nvinfo : EIATTR_SPARSE_MMA_MASK
	.align		4
.L_66:
        /*0058*/ 	.byte	0x03, 0x50
        /*005a*/ 	.short	0x0000


	//----- nvinfo : EIATTR_MAXREG_COUNT
	.align		4
        /*005c*/ 	.byte	0x03, 0x1b
        /*005e*/ 	.short	0x00ff


	//----- nvinfo : EIATTR_MERCURY_ISA_VERSION
	.align		4
        /*0060*/ 	.byte	0x03, 0x5f
        /*0062*/ 	.short	0x0101


	//----- nvinfo : EIATTR_VRC_CTA_INIT_COUNT
	.align		4
        /*0064*/ 	.byte	0x02, 0x4a
	.zero		1
	.zero		1


	//----- nvinfo : EIATTR_EXIT_INSTR_OFFSETS
	.align		4
        /*0068*/ 	.byte	0x04, 0x1c
        /*006a*/ 	.short	(.L_68 - .L_67)


	//   ....[0]....
.L_67:
        /*006c*/ 	.word	0x00000070


	//   ....[1]....
        /*0070*/ 	.word	0x00000990


	//----- nvinfo : EIATTR_CBANK_PARAM_SIZE
	.align		4
.L_68:
        /*0074*/ 	.byte	0x03, 0x19
        /*0076*/ 	.short	0x0020


	//----- nvinfo : EIATTR_PARAM_CBANK
	.align		4
        /*0078*/ 	.byte	0x04, 0x0a
        /*007a*/ 	.short	(.L_70 - .L_69)
	.align		4
.L_69:
        /*007c*/ 	.word	index@(.nv.constant0._Z18calculateDistancesPfPiS_ii)
        /*0080*/ 	.short	0x0380
        /*0082*/ 	.short	0x0020


	//----- nvinfo : EIATTR_SW_WAR
	.align		4
.L_70:
        /*0084*/ 	.byte	0x04, 0x36
        /*0086*/ 	.short	(.L_72 - .L_71)
.L_71:
        /*0088*/ 	.word	0x00000008
.L_72:


//--------------------- .nv.info._Z13generatePathsPfS_Piiij --------------------------
	.section	.nv.info._Z13generatePathsPfS_Piiij,"",@"SHT_CUDA_INFO"
	.sectionflags	@""
	.align	4


	//----- nvinfo : EIATTR_CUDA_API_VERSION
	.align		4
        /*0000*/ 	.byte	0x04, 0x37
        /*0002*/ 	.short	(.L_74 - .L_73)
.L_73:
        /*0004*/ 	.word	0x00000082


	//----- nvinfo : EIATTR_KPARAM_INFO
	.align		4
.L_74:
        /*0008*/ 	.byte	0x04, 0x17
        /*000a*/ 	.short	(.L_76 - .L_75)
.L_75:
        /*000c*/ 	.word	0x00000000
        /*0010*/ 	.short	0x0005
        /*0012*/ 	.short	0x0020
        /*0014*/ 	.byte	0x00, 0xf0, 0x11, 0x00


	//----- nvinfo : EIATTR_KPARAM_INFO
	.align		4
.L_76:
        /*0018*/ 	.byte	0x04, 0x17
        /*001a*/ 	.short	(.L_78 - .L_77)
.L_77:
        /*001c*/ 	.word	0x00000000
        /*0020*/ 	.short	0x0004
        /*0022*/ 	.short	0x001c
        /*0024*/ 	.byte	0x00, 0xf0, 0x11, 0x00


	//----- nvinfo : EIATTR_KPARAM_INFO
	.align		4
.L_78:
        /*0028*/ 	.byte	0x04, 0x17
        /*002a*/ 	.short	(.L_80 - .L_79)
.L_79:
        /*002c*/ 	.word	0x00000000
        /*0030*/ 	.short	0x0003
        /*0032*/ 	.short	0x0018
        /*0034*/ 	.byte	0x00, 0xf0, 0x11, 0x00


	//----- nvinfo : EIATTR_KPARAM_INFO
	.align		4
.L_80:
        /*0038*/ 	.byte	0x04, 0x17
        /*003a*/ 	.short	(.L_82 - .L_81)
.L_81:
        /*003c*/ 	.word	0x00000000
        /*0040*/ 	.short	0x0002
        /*0042*/ 	.short	0x0010
        /*0044*/ 	.byte	0x00, 0xf5, 0x21, 0x00


	//----- nvinfo : EIATTR_KPARAM_INFO
	.align		4
.L_82:
        /*0048*/ 	.byte	0x04, 0x17
        /*004a*/ 	.short	(.L_84 - .L_83)
.L_83:
        /*004c*/ 	.word	0x00000000
        /*0050*/ 	.short	0x0001
        /*0052*/ 	.short	0x0008
        /*0054*/ 	.byte	0x00, 0xf5, 0x21, 0x00


	//----- nvinfo : EIATTR_KPARAM_INFO
	.align		4
.L_84:
        /*0058*/ 	.byte	0x04, 0x17
        /*005a*/ 	.short	(.L_86 - .L_85)
.L_85:
        /*005c*/ 	.word	0x00000000
        /*0060*/ 	.short	0x0000
        /*0062*/ 	.short	0x0000
        /*0064*/ 	.byte	0x00, 0xf5, 0x21, 0x00


	//----- nvinfo : EIATTR_SPARSE_MMA_MASK
	.align		4
.L_86:
        /*0068*/ 	.byte	0x03, 0x50
        /*006a*/ 	.short	0x0000


	//----- nvinfo : EIATTR_MAXREG_COUNT
	.align		4
        /*006c*/ 	.byte	0x03, 0x1b
        /*006e*/ 	.short	0x00ff


	//----- nvinfo : EIATTR_MERCURY_ISA_VERSION
	.align		4
        /*0070*/ 	.byte	0x03, 0x5f
        /*0072*/ 	.short	0x0101


	//----- nvinfo : EIATTR_VRC_CTA_INIT_COUNT
	.align		4
        /*0074*/ 	.byte	0x02, 0x4a
	.zero		1
	.zero		1


	//----- nvinfo : EIATTR_EXIT_INSTR_OFFSETS
	.align		4
        /*0078*/ 	.byte	0x04, 0x1c
        /*007a*/ 	.short	(.L_88 - .L_87)


	//   ....[0]....
.L_87:
        /*007c*/ 	.word	0x00000070


	//   ....[1]....
        /*0080*/ 	.word	0x00000270


	//   ....[2]....
        /*0084*/ 	.word	0x00001c10


	//----- nvinfo : EIATTR_CRS_STACK_SIZE
	.align		4
.L_88:
        /*0088*/ 	.byte	0x04, 0x1e
        /*008a*/ 	.short	(.L_90 - .L_89)
.L_89:
        /*008c*/ 	.word	0x00000000


	//----- nvinfo : EIATTR_CBANK_PARAM_SIZE
	.align		4
.L_90:
        /*0090*/ 	.byte	0x03, 0x19
        /*0092*/ 	.short	0x0024


	//----- nvinfo : EIATTR_PARAM_CBANK
	.align		4
        /*0094*/ 	.byte	0x04, 0x0a
        /*0096*/ 	.short	(.L_92 - .L_91)
	.align		4
.L_91:
        /*0098*/ 	.word	index@(.nv.constant0._Z13generatePathsPfS_Piiij)
        /*009c*/ 	.short	0x0380
        /*009e*/ 	.short	0x0024


	//----- nvinfo : EIATTR_SW_WAR
	.align		4
.L_92:
        /*00a0*/ 	.byte	0x04, 0x36
        /*00a2*/ 	.short	(.L_94 - .L_93)
.L_93:
        /*00a4*/ 	.word	0x00000008
.L_94:


//--------------------- .nv.callgraph             --------------------------
	.section	.nv.callgraph,"",@"SHT_CUDA_CALLGRAPH"
	.align	4
	.sectionentsize	8
	.align		4
        /*0000*/ 	.word	0x00000000
	.align		4
        /*0004*/ 	.word	0xffffffff
	.align		4
        /*0008*/ 	.word	0x00000000
	.align		4
        /*000c*/ 	.word	0xfffffffe
	.align		4
        /*0010*/ 	.word	0x00000000
	.align		4
        /*0014*/ 	.word	0xfffffffd
	.align		4
        /*0018*/ 	.word	0x00000000
	.align		4
        /*001c*/ 	.word	0xfffffffc


//--------------------- .nv.constant4             --------------------------
	.section	.nv.constant4,"a",@progbits
	.align	8
	.align		8
.nv.constant4:
        /*0000*/ 	.dword	precalc_xorwow_matrix
	.align		8
        /*0008*/ 	.dword	precalc_xorwow_offset_matrix
	.align		8
        /*0010*/ 	.dword	mrg32k3aM1
	.align		8
        /*0018*/ 	.dword	mrg32k3aM2
	.align		8
        /*0020*/ 	.dword	mrg32k3aM1SubSeq
	.align		8
        /*0028*/ 	.dword	mrg32k3aM2SubSeq
	.align		8
        /*0030*/ 	.dword	mrg32k3aM1Seq
	.align		8
        /*0038*/ 	.dword	mrg32k3aM2Seq


//--------------------- .nv.constant3             --------------------------
	.section	.nv.constant3,"a",@progbits
	.align	8
.nv.constant3:
	.type		__cr_lgamma_table,@object
	.size		__cr_lgamma_table,(.L_8 - __cr_lgamma_table)
__cr_lgamma_table:
        /*0000*/ 	.byte	0x00, 0x00, 0x00, 0x00, 0x00, 0x00, 0x00, 0x00, 0x00, 0x00, 0x00, 0x00, 0x00, 0x00, 0x00, 0x00
        /*0010*/ 	.byte	0xef, 0x39, 0xfa, 0xfe, 0x42, 0x2e, 0xe6, 0x3f, 0x02, 0x20, 0x2a, 0xfa, 0x0b, 0xab, 0xfc, 0x3f
        /*0020*/ 	.byte	0xf9, 0x2c, 0x92, 0x7c, 0xa7, 0x6c, 0x09, 0x40, 0xc9, 0x79, 0x44, 0x3c, 0x64, 0x26, 0x13, 0x40
        /*0030*/ 	.byte	0xca, 0x01, 0xcf, 0x3a, 0x27, 0x51, 0x1a, 0x40, 0x30, 0xcc, 0x2d, 0xf3, 0xe1, 0x0c, 0x21, 0x40
        /*0040*/ 	.byte	0x0d, 0xb7, 0xfc, 0x82, 0x8e, 0x35, 0x25, 0x40
.L_8:


//--------------------- .text._Z15updatePheromonePfPififf --------------------------
	.section	.text._Z15updatePheromonePfPififf,"ax",@progbits
	.align	128
        .global         _Z15updatePheromonePfPififf
        .type           _Z15updatePheromonePfPififf,@function
        .size           _Z15updatePheromonePfPififf,(.L_x_56 - _Z15updatePheromonePfPififf)
        .other          _Z15updatePheromonePfPififf,@"STO_CUDA_ENTRY STV_DEFAULT"
_Z15updatePheromonePfPififf:
.text._Z15updatePheromonePfPififf:
[----:B------:R-:W-:Y:S01]  /*0000*/  LDC R1, c[0x0][0x37c] ;  /* 0x0000df00ff017b82 */ /* 0x000fe20000000800 */
[----:B------:R-:W0:Y:S07]  /*0010*/  S2R R2, SR_TID.X ;  /* 0x0000000000027919 */ /* 0x000e2e0000002100 */
[----:B------:R-:W0:Y:S08]  /*0020*/  S2UR UR4, SR_CTAID.X ;  /* 0x00000000000479c3 */ /* 0x000e300000002500 */
[----:B------:R-:W0:Y:S08]  /*0030*/  LDC R5, c[0x0][0x360] ;  /* 0x0000d800ff057b82 */ /* 0x000e300000000800 */
[----:B------:R-:W1:Y:S01]  /*0040*/  LDC R0, c[0x0][0x394] ;  /* 0x0000e500ff007b82 */ /* 0x000e620000000800 */
[----:B0-----:R-:W-:-:S05]  /*0050*/  IMAD R5, R5, UR4, R2 ;  /* 0x0000000405057c24 */ /* 0x001fca000f8e0202 */
[----:B-1----:R-:W-:-:S13]  /*0060*/  ISETP.GE.AND P0, PT, R5, R0, PT ;  /* 0x000000000500720c */ /* 0x002fda0003f06270 */
[----:B------:R-:W-:Y:S05]  /*0070*/  @P0 EXIT ;  /* 0x000000000000094d */ /* 0x000fea0003800000 */
[----:B------:R-:W-:Y:S01]  /*0080*/  IABS R7, R0 ;  /* 0x0000000000077213 */ /* 0x000fe20000000000 */
[----:B------:R-:W-:Y:S01]  /*0090*/  VIADD R4, R5, 0x1 ;  /* 0x0000000105047836 */ /* 0x000fe20000000000 */
[----:B------:R-:W0:Y:S01]  /*00a0*/  LDCU.64 UR4, c[0x0][0x358] ;  /* 0x00006b00ff0477ac */ /* 0x000e220008000a00 */
[----:B------:R-:W1:Y:S01]  /*00b0*/  LDC R14, c[0x0][0x390] ;  /* 0x0000e400ff0e7b82 */ /* 0x000e620000000800 */
[----:B------:R-:W2:Y:S02]  /*00c0*/  I2F.RP R6, R7 ;  /* 0x0000000700067306 */ /* 0x000ea40000209400 */
[----:B------:R-:W-:-:S05]  /*00d0*/  ISETP.GE.AND P2, PT, R4, RZ, PT ;  /* 0x000000ff0400720c */ /* 0x000fca0003f46270 */
[----:B------:R-:W1:Y:S01]  /*00e0*/  LDC.64 R12, c[0x0][0x398] ;  /* 0x0000e600ff0c7b82 */ /* 0x000e620000000a00 */
[----:B--2---:R-:W2:Y:S02]  /*00f0*/  MUFU.RCP R6, R6 ;  /* 0x0000000600067308 */ /* 0x004ea40000001000 */
[----:B--2---:R-:W-:-:S06]  /*0100*/  VIADD R2, R6, 0xffffffe ;  /* 0x0ffffffe06027836 */ /* 0x004fcc0000000000 */
[----:B------:R2:W3:Y:S02]  /*0110*/  F2I.FTZ.U32.TRUNC.NTZ R3, R2 ;  /* 0x0000000200037305 */ /* 0x0004e4000021f000 */
[----:B--2---:R-:W-:Y:S02]  /*0120*/  IMAD.MOV.U32 R2, RZ, RZ, RZ ;  /* 0x000000ffff027224 */ /* 0x004fe400078e00ff */
[----:B---3--:R-:W-:-:S04]  /*0130*/  IMAD.MOV R8, RZ, RZ, -R3 ;  /* 0x000000ffff087224 */ /* 0x008fc800078e0a03 */
[----:B------:R-:W-:Y:S01]  /*0140*/  IMAD R9, R8, R7, RZ ;  /* 0x0000000708097224 */ /* 0x000fe200078e02ff */
[----:B------:R-:W-:-:S03]  /*0150*/  IABS R8, R4 ;  /* 0x0000000400087213 */ /* 0x000fc60000000000 */
[----:B------:R-:W-:-:S06]  /*0160*/  IMAD.HI.U32 R3, R3, R9, R2 ;  /* 0x0000000903037227 */ /* 0x000fcc00078e0002 */
[----:B------:R-:W-:-:S04]  /*0170*/  IMAD.HI.U32 R3, R3, R8, RZ ;  /* 0x0000000803037227 */ /* 0x000fc800078e00ff */
[----:B------:R-:W-:-:S04]  /*0180*/  IMAD.MOV R3, RZ, RZ, -R3 ;  /* 0x000000ffff037224 */ /* 0x000fc800078e0a03 */
[C---:B------:R-:W-:Y:S02]  /*0190*/  IMAD R2, R7.reuse, R3, R8 ;  /* 0x0000000307027224 */ /* 0x040fe400078e0208 */
[----:B------:R-:W2:Y:S03]  /*01a0*/  LDC.64 R8, c[0x0][0x388] ;  /* 0x0000e200ff087b82 */ /* 0x000ea60000000a00 */
[----:B------:R-:W-:-:S13]  /*01b0*/  ISETP.GT.U32.AND P0, PT, R7, R2, PT ;  /* 0x000000020700720c */ /* 0x000fda0003f04070 */
[----:B------:R-:W-:Y:S01]  /*01c0*/  @!P0 IMAD.IADD R2, R2, 0x1, -R7 ;  /* 0x0000000102028824 */ /* 0x000fe200078e0a07 */
[----:B------:R-:W-:-:S04]  /*01d0*/  ISETP.NE.AND P0, PT, R0, RZ, PT ;  /* 0x000000ff0000720c */ /* 0x000fc80003f05270 */
[----:B------:R-:W-:-:S13]  /*01e0*/  ISETP.GT.U32.AND P1, PT, R7, R2, PT ;  /* 0x000000020700720c */ /* 0x000fda0003f24070 */
[----:B------:R-:W-:-:S04]  /*01f0*/  @!P1 IMAD.IADD R2, R2, 0x1, -R7 ;  /* 0x0000000102029824 */ /* 0x000fc800078e0a07 */
[----:B------:R-:W-:Y:S02]  /*0200*/  IMAD.MOV.U32 R7, RZ, RZ, R2 ;  /* 0x000000ffff077224 */ /* 0x000fe400078e0002 */
[----:B--2---:R-:W-:Y:S02]  /*0210*/  IMAD.WIDE R2, R5, 0x4, R8 ;  /* 0x0000000405027825 */ /* 0x004fe400078e0208 */
[----:B------:R-:W2:Y:S02]  /*0220*/  LDC.64 R4, c[0x0][0x380] ;  /* 0x0000e000ff047b82 */ /* 0x000ea40000000a00 */
[----:B------:R-:W-:Y:S01]  /*0230*/  @!P2 IMAD.MOV R7, RZ, RZ, -R7 ;  /* 0x000000ffff07a224 */ /* 0x000fe200078e0a07 */
[----:B------:R-:W-:Y:S01]  /*0240*/  @!P0 LOP3.LUT R7, RZ, R0, RZ, 0x33, !PT ;  /* 0x00000000ff078212 */ /* 0x000fe200078e33ff */
[----:B0-----:R-:W3:Y:S04]  /*0250*/  LDG.E R2, desc[UR4][R2.64] ;  /* 0x0000000402027981 */ /* 0x001ee8000c1e1900 */
[----:B------:R-:W-:-:S05]  /*0260*/  IMAD.WIDE R8, R7, 0x4, R8 ;  /* 0x0000000407087825 */ /* 0x000fca00078e0208 */
[----:B------:R-:W3:Y:S01]  /*0270*/  LDG.E R7, desc[UR4][R8.64] ;  /* 0x0000000408077981 */ /* 0x000ee2000c1e1900 */
[----:B-1----:R-:W-:Y:S01]  /*0280*/  FCHK P0, R13, R14 ;  /* 0x0000000e0d007302 */ /* 0x002fe20000000000 */
[----:B---3--:R-:W-:-:S04]  /*0290*/  IMAD R11, R2, R0, R7 ;  /* 0x00000000020b7224 */ /* 0x008fc800078e0207 */
[----:B--2---:R-:W-:-:S05]  /*02a0*/  IMAD.WIDE R4, R11, 0x4, R4 ;  /* 0x000000040b047825 */ /* 0x004fca00078e0204 */
[----:B------:R0:W5:Y:S01]  /*02b0*/  LDG.E R6, desc[UR4][R4.64] ;  /* 0x0000000404067981 */ /* 0x000162000c1e1900 */
[----:B------:R-:W1:Y:S01]  /*02c0*/  MUFU.RCP R0, R14 ;  /* 0x0000000e00007308 */ /* 0x000e620000001000 */
[----:B------:R-:W-:Y:S01]  /*02d0*/  FADD R9, -R12, 1 ;  /* 0x3f8000000c097421 */ /* 0x000fe20000000100 */
[----:B-1----:R-:W-:-:S04]  /*02e0*/  FFMA R11, R0, -R14, 1 ;  /* 0x3f800000000b7423 */ /* 0x002fc8000000080e */
[----:B------:R-:W-:-:S04]  /*02f0*/  FFMA R0, R0, R11, R0 ;  /* 0x0000000b00007223 */ /* 0x000fc80000000000 */
[----:B------:R-:W-:-:S04]  /*0300*/  FFMA R10, R0, R13, RZ ;  /* 0x0000000d000a7223 */ /* 0x000fc800000000ff */
[----:B------:R-:W-:-:S04]  /*0310*/  FFMA R3, R10, -R14, R13 ;  /* 0x8000000e0a037223 */ /* 0x000fc8000000000d */
[----:B------:R-:W-:Y:S01]  /*0320*/  FFMA R0, R0, R3, R10 ;  /* 0x0000000300007223 */ /* 0x000fe2000000000a */
[----:B0-----:R-:W-:Y:S06]  /*0330*/  @!P0 BRA `(.L_x_0) ;  /* 0x0000000000088947 */ /* 0x001fec0003800000 */
[----:B------:R-:W-:-:S07]  /*0340*/  MOV R8, 0x360 ;  /* 0x0000036000087802 */ /* 0x000fce0000000f00 */
[----:B-----5:R-:W-:Y:S05]  /*0350*/  CALL.REL.NOINC `($__internal_0_$__cuda_sm3x_div_rn_noftz_f32_slowpath) ;  /* 0x0000000000207944 */ /* 0x020fea0003c00000 */
.L_x_0:
[----:B------:R-:W0:Y:S01]  /*0360*/  LDC.64 R10, c[0x0][0x380] ;  /* 0x0000e000ff0a7b82 */ /* 0x000e220000000a00 */
[----:B------:R-:W1:Y:S01]  /*0370*/  LDCU UR6, c[0x0][0x394] ;  /* 0x00007280ff0677ac */ /* 0x000e620008000800 */
[----:B-----5:R-:W-:-:S05]  /*0380*/  FFMA R9, R9, R6, R0 ;  /* 0x0000000609097223 */ /* 0x020fca0000000000 */
[----:B------:R-:W-:Y:S01]  /*0390*/  STG.E desc[UR4][R4.64], R9 ;  /* 0x0000000904007986 */ /* 0x000fe2000c101904 */
[----:B-1----:R-:W-:-:S04]  /*03a0*/  IMAD R3, R7, UR6, R2 ;  /* 0x0000000607037c24 */ /* 0x002fc8000f8e0202 */
[----:B0-----:R-:W-:-:S05]  /*03b0*/  IMAD.WIDE R2, R3, 0x4, R10 ;  /* 0x0000000403027825 */ /* 0x001fca00078e020a */
[----:B------:R-:W-:Y:S01]  /*03c0*/  STG.E desc[UR4][R2.64], R9 ;  /* 0x0000000902007986 */ /* 0x000fe2000c101904 */
[----:B------:R-:W-:Y:S05]  /*03d0*/  EXIT ;  /* 0x000000000000794d */ /* 0x000fea0003800000 */
        .weak           $__internal_0_$__cuda_sm3x_div_rn_noftz_f32_slowpath
        .type           $__internal_0_$__cuda_sm3x_div_rn_noftz_f32_slowpath,@function
        .size           $__internal_0_$__cuda_sm3x_div_rn_noftz_f32_slowpath,(.L_x_56 - $__internal_0_$__cuda_sm3x_div_rn_noftz_f32_slowpath)
$__internal_0_$__cuda_sm3x_div_rn_noftz_f32_slowpath:
[----:B------:R-:W0:Y:S08]  /*03e0*/  LDC R3, c[0x0][0x390] ;  /* 0x0000e400ff037b82 */ /* 0x000e300000000800 */
[----:B------:R-:W1:Y:S08]  /*03f0*/  LDC R0, c[0x0][0x39c] ;  /* 0x0000e700ff007b82 */ /* 0x000e700000000800 */
[----:B------:R-:W2:Y:S01]  /*0400*/  LDC R13, c[0x0][0x39c] ;  /* 0x0000e700ff0d7b82 */ /* 0x000ea20000000800 */
[----:B0-----:R-:W-:-:S07]  /*0410*/  SHF.R.U32.HI R11, RZ, 0x17, R3 ;  /* 0x00000017ff0b7819 */ /* 0x001fce0000011603 */
[----:B------:R-:W0:Y:S01]  /*0420*/  LDC R14, c[0x0][0x390] ;  /* 0x0000e400ff0e7b82 */ /* 0x000e220000000800 */
[----:B------:R-:W-:Y:S02]  /*0430*/  LOP3.LUT R11, R11, 0xff, RZ, 0xc0, !PT ;  /* 0x000000ff0b0b7812 */ /* 0x000fe400078ec0ff */
[----:B-1----:R-:W-:-:S03]  /*0440*/  SHF.R.U32.HI R10, RZ, 0x17, R0 ;  /* 0x00000017ff0a7819 */ /* 0x002fc60000011600 */
[----:B------:R-:W-:Y:S01]  /*0450*/  VIADD R16, R11, 0xffffffff ;  /* 0xffffffff0b107836 */ /* 0x000fe20000000000 */
[----:B------:R-:W-:-:S04]  /*0460*/  LOP3.LUT R12, R10, 0xff, RZ, 0xc0, !PT ;  /* 0x000000ff0a0c7812 */ /* 0x000fc800078ec0ff */
[----:B------:R-:W-:Y:S01]  /*0470*/  ISETP.GT.U32.AND P0, PT, R16, 0xfd, PT ;  /* 0x000000fd1000780c */ /* 0x000fe20003f04070 */
[----:B------:R-:W-:-:S05]  /*0480*/  VIADD R15, R12, 0xffffffff ;  /* 0xffffffff0c0f7836 */ /* 0x000fca0000000000 */
[----:B------:R-:W-:-:S13]  /*0490*/  ISETP.GT.U32.OR P0, PT, R15, 0xfd, P0 ;  /* 0x000000fd0f00780c */ /* 0x000fda0000704470 */
[----:B------:R-:W-:Y:S01]  /*04a0*/  @!P0 IMAD.MOV.U32 R10, RZ, RZ, RZ ;  /* 0x000000ffff0a8224 */ /* 0x000fe200078e00ff */
[----:B--2---:R-:W-:Y:S06]  /*04b0*/  @!P0 BRA `(.L_x_1) ;  /* 0x00000000005c8947 */ /* 0x004fec0003800000 */
[----:B------:R-:W-:Y:S02]  /*04c0*/  FSETP.GTU.FTZ.AND P0, PT, |R0|, +INF , PT ;  /* 0x7f8000000000780b */ /* 0x000fe40003f1c200 */
[----:B------:R-:W-:-:S04]  /*04d0*/  FSETP.GTU.FTZ.AND P1, PT, |R3|, +INF , PT ;  /* 0x7f8000000300780b */ /* 0x000fc80003f3c200 */
[----:B------:R-:W-:-:S13]  /*04e0*/  PLOP3.LUT P0, PT, P0, P1, PT, 0xf8, 0x8f ;  /* 0x00000000008f781c */ /* 0x000fda0000703f70 */
[----:B------:R-:W-:Y:S05]  /*04f0*/  @P0 BRA `(.L_x_2) ;  /* 0x0000000400440947 */ /* 0x000fea0003800000 */
[----:B0-----:R-:W-:-:S13]  /*0500*/  LOP3.LUT P0, RZ, R14, 0x7fffffff, R13, 0xc8, !PT ;  /* 0x7fffffff0eff7812 */ /* 0x001fda000780c80d */
[----:B------:R-:W-:Y:S05]  /*0510*/  @!P0 BRA `(.L_x_3) ;  /* 0x0000000400348947 */ /* 0x000fea0003800000 */
[C---:B------:R-:W-:Y:S02]  /*0520*/  FSETP.NEU.FTZ.AND P2, PT, |R0|.reuse, +INF , PT ;  /* 0x7f8000000000780b */ /* 0x040fe40003f5d200 */
[----:B------:R-:W-:Y:S02]  /*0530*/  FSETP.NEU.FTZ.AND P1, PT, |R3|, +INF , PT ;  /* 0x7f8000000300780b */ /* 0x000fe40003f3d200 */
[----:B------:R-:W-:-:S11]  /*0540*/  FSETP.NEU.FTZ.AND P0, PT, |R0|, +INF , PT ;  /* 0x7f8000000000780b */ /* 0x000fd60003f1d200 */
[----:B------:R-:W-:Y:S05]  /*0550*/  @!P1 BRA !P2, `(.L_x_3) ;  /* 0x0000000400249947 */ /* 0x000fea0005000000 */
[----:B------:R-:W-:-:S04]  /*0560*/  LOP3.LUT P2, RZ, R13, 0x7fffffff, RZ, 0xc0, !PT ;  /* 0x7fffffff0dff7812 */ /* 0x000fc8000784c0ff */
[----:B------:R-:W-:-:S13]  /*0570*/  PLOP3.LUT P1, PT, P1, P2, PT, 0x2f, 0xf2 ;  /* 0x0000000000f2781c */ /* 0x000fda0000f24577 */
[----:B------:R-:W-:Y:S05]  /*0580*/  @P1 BRA `(.L_x_4) ;  /* 0x0000000400101947 */ /* 0x000fea0003800000 */
[----:B------:R-:W-:-:S04]  /*0590*/  LOP3.LUT P1, RZ, R14, 0x7fffffff, RZ, 0xc0, !PT ;  /* 0x7fffffff0eff7812 */ /* 0x000fc8000782c0ff */
[----:B------:R-:W-:-:S13]  /*05a0*/  PLOP3.LUT P0, PT, P0, P1, PT, 0x2f, 0xf2 ;  /* 0x0000000000f2781c */ /* 0x000fda0000702577 */
[----:B------:R-:W-:Y:S05]  /*05b0*/  @P0 BRA `(.L_x_5) ;  /* 0x0000000000f80947 */ /* 0x000fea0003800000 */
[----:B------:R-:W-:Y:S02]  /*05c0*/  ISETP.GE.AND P0, PT, R15, RZ, PT ;  /* 0x000000ff0f00720c */ /* 0x000fe40003f06270 */
[----:B------:R-:W-:-:S11]  /*05d0*/  ISETP.GE.AND P1, PT, R16, RZ, PT ;  /* 0x000000ff1000720c */ /* 0x000fd60003f26270 */
[----:B------:R-:W-:Y:S01]  /*05e0*/  @P0 IMAD.MOV.U32 R10, RZ, RZ, RZ ;  /* 0x000000ffff0a0224 */ /* 0x000fe200078e00ff */
[----:B------:R-:W-:Y:S01]  /*05f0*/  @!P0 MOV R10, 0xffffffc0 ;  /* 0xffffffc0000a8802 */ /* 0x000fe20000000f00 */
[----:B------:R-:W-:Y:S01]  /*0600*/  @!P0 FFMA R13, R0, 1.84467440737095516160e+19, RZ ;  /* 0x5f800000000d8823 */ /* 0x000fe200000000ff */
[----:B------:R-:W-:-:S03]  /*0610*/  @!P1 FFMA R14, R3, 1.84467440737095516160e+19, RZ ;  /* 0x5f800000030e9823 */ /* 0x000fc600000000ff */
[----:B------:R-:W-:-:S07]  /*0620*/  @!P1 VIADD R10, R10, 0x40 ;  /* 0x000000400a0a9836 */ /* 0x000fce0000000000 */
.L_x_1:
[----:B------:R-:W-:Y:S01]  /*0630*/  LEA R3, R11, 0xc0800000, 0x17 ;  /* 0xc08000000b037811 */ /* 0x000fe200078eb8ff */
[----:B------:R-:W-:-:S04]  /*0640*/  VIADD R12, R12, 0xffffff81 ;  /* 0xffffff810c0c7836 */ /* 0x000fc80000000000 */
[----:B0-----:R-:W-:Y:S01]  /*0650*/  IMAD.IADD R3, R14, 0x1, -R3 ;  /* 0x000000010e037824 */ /* 0x001fe200078e0a03 */
[C---:B------:R-:W-:Y:S01]  /*0660*/  IADD3 R11, PT, PT, R12.reuse, 0x7f, -R11 ;  /* 0x0000007f0c0b7810 */ /* 0x040fe20007ffe80b */
[----:B------:R-:W-:Y:S02]  /*0670*/  IMAD R0, R12, -0x800000, R13 ;  /* 0xff8000000c007824 */ /* 0x000fe400078e020d */
[----:B------:R-:W0:Y:S01]  /*0680*/  MUFU.RCP R14, R3 ;  /* 0x00000003000e7308 */ /* 0x000e220000001000 */
[----:B------:R-:W-:Y:S01]  /*0690*/  FADD.FTZ R15, -R3, -RZ ;  /* 0x800000ff030f7221 */ /* 0x000fe20000010100 */
[----:B------:R-:W-:-:S03]  /*06a0*/  IMAD.IADD R11, R11, 0x1, R10 ;  /* 0x000000010b0b7824 */ /* 0x000fc600078e020a */
[----:B0-----:R-:W-:-:S04]  /*06b0*/  FFMA R17, R14, R15, 1 ;  /* 0x3f8000000e117423 */ /* 0x001fc8000000000f */
[----:B------:R-:W-:-:S04]  /*06c0*/  FFMA R16, R14, R17, R14 ;  /* 0x000000110e107223 */ /* 0x000fc8000000000e */
[----:B------:R-:W-:-:S04]  /*06d0*/  FFMA R13, R0, R16, RZ ;  /* 0x00000010000d7223 */ /* 0x000fc800000000ff */
[----:B------:R-:W-:-:S04]  /*06e0*/  FFMA R14, R15, R13, R0 ;  /* 0x0000000d0f0e7223 */ /* 0x000fc80000000000 */
[----:B------:R-:W-:-:S04]  /*06f0*/  FFMA R13, R16, R14, R13 ;  /* 0x0000000e100d7223 */ /* 0x000fc8000000000d */
[----:B------:R-:W-:-:S04]  /*0700*/  FFMA R14, R15, R13, R0 ;  /* 0x0000000d0f0e7223 */ /* 0x000fc80000000000 */
[----:B------:R-:W-:-:S05]  /*0710*/  FFMA R0, R16, R14, R13 ;  /* 0x0000000e10007223 */ /* 0x000fca000000000d */
[----:B------:R-:W-:-:S04]  /*0720*/  SHF.R.U32.HI R3, RZ, 0x17, R0 ;  /* 0x00000017ff037819 */ /* 0x000fc80000011600 */
[----:B------:R-:W-:-:S05]  /*0730*/  LOP3.LUT R3, R3, 0xff, RZ, 0xc0, !PT ;  /* 0x000000ff03037812 */ /* 0x000fca00078ec0ff */
[----:B------:R-:W-:-:S04]  /*0740*/  IMAD.IADD R15, R3, 0x1, R11 ;  /* 0x00000001030f7824 */ /* 0x000fc800078e020b */
[----:B------:R-:W-:-:S05]  /*0750*/  VIADD R3, R15, 0xffffffff ;  /* 0xffffffff0f037836 */ /* 0x000fca0000000000 */
[----:B------:R-:W-:-:S13]  /*0760*/  ISETP.GE.U32.AND P0, PT, R3, 0xfe, PT ;  /* 0x000000fe0300780c */ /* 0x000fda0003f06070 */
[----:B------:R-:W-:Y:S05]  /*0770*/  @!P0 BRA `(.L_x_6) ;  /* 0x0000000000808947 */ /* 0x000fea0003800000 */
[----:B------:R-:W-:-:S13]  /*0780*/  ISETP.GT.AND P0, PT, R15, 0xfe, PT ;  /* 0x000000fe0f00780c */ /* 0x000fda0003f04270 */
[----:B------:R-:W-:Y:S05]  /*0790*/  @P0 BRA `(.L_x_7) ;  /* 0x00000000006c0947 */ /* 0x000fea0003800000 */
[----:B------:R-:W-:-:S13]  /*07a0*/  ISETP.GE.AND P0, PT, R15, 0x1, PT ;  /* 0x000000010f00780c */ /* 0x000fda0003f06270 */
[----:B------:R-:W-:Y:S05]  /*07b0*/  @P0 BRA `(.L_x_8) ;  /* 0x0000000000980947 */ /* 0x000fea0003800000 */
[----:B------:R-:W-:Y:S02]  /*07c0*/  ISETP.GE.AND P0, PT, R15, -0x18, PT ;  /* 0xffffffe80f00780c */ /* 0x000fe40003f06270 */
[----:B------:R-:W-:-:S11]  /*07d0*/  LOP3.LUT R0, R0, 0x80000000, RZ, 0xc0, !PT ;  /* 0x8000000000007812 */ /* 0x000fd600078ec0ff */
[----:B------:R-:W-:Y:S05]  /*07e0*/  @!P0 BRA `(.L_x_8) ;  /* 0x00000000008c8947 */ /* 0x000fea0003800000 */
[CCC-:B------:R-:W-:Y:S01]  /*07f0*/  FFMA.RZ R3, R16.reuse, R14.reuse, R13.reuse ;  /* 0x0000000e10037223 */ /* 0x1c0fe2000000c00d */
[C---:B------:R-:W-:Y:S01]  /*0800*/  IADD3 R12, PT, PT, R15.reuse, 0x20, RZ ;  /* 0x000000200f0c7810 */ /* 0x040fe20007ffe0ff */
[CCC-:B------:R-:W-:Y:S01]  /*0810*/  FFMA.RM R10, R16.reuse, R14.reuse, R13.reuse ;  /* 0x0000000e100a7223 */ /* 0x1c0fe2000000400d */
[----:B------:R-:W-:Y:S02]  /*0820*/  ISETP.NE.AND P2, PT, R15, RZ, PT ;  /* 0x000000ff0f00720c */ /* 0x000fe40003f45270 */
[----:B------:R-:W-:Y:S01]  /*0830*/  LOP3.LUT R11, R3, 0x7fffff, RZ, 0xc0, !PT ;  /* 0x007fffff030b7812 */ /* 0x000fe200078ec0ff */
[----:B------:R-:W-:Y:S01]  /*0840*/  FFMA.RP R3, R16, R14, R13 ;  /* 0x0000000e10037223 */ /* 0x000fe2000000800d */
[----:B------:R-:W-:Y:S01]  /*0850*/  IMAD.MOV R13, RZ, RZ, -R15 ;  /* 0x000000ffff0d7224 */ /* 0x000fe200078e0a0f */
[----:B------:R-:W-:Y:S02]  /*0860*/  ISETP.NE.AND P1, PT, R15, RZ, PT ;  /* 0x000000ff0f00720c */ /* 0x000fe40003f25270 */
[----:B------:R-:W-:-:S02]  /*0870*/  LOP3.LUT R11, R11, 0x800000, RZ, 0xfc, !PT ;  /* 0x008000000b0b7812 */ /* 0x000fc400078efcff */
[----:B------:R-:W-:Y:S02]  /*0880*/  FSETP.NEU.FTZ.AND P0, PT, R3, R10, PT ;  /* 0x0000000a0300720b */ /* 0x000fe40003f1d000 */
[----:B------:R-:W-:Y:S02]  /*0890*/  SHF.L.U32 R12, R11, R12, RZ ;  /* 0x0000000c0b0c7219 */ /* 0x000fe400000006ff */
[----:B------:R-:W-:Y:S02]  /*08a0*/  SEL R10, R13, RZ, P2 ;  /* 0x000000ff0d0a7207 */ /* 0x000fe40001000000 */
[----:B------:R-:W-:Y:S02]  /*08b0*/  ISETP.NE.AND P1, PT, R12, RZ, P1 ;  /* 0x000000ff0c00720c */ /* 0x000fe40000f25270 */
[----:B------:R-:W-:Y:S02]  /*08c0*/  SHF.R.U32.HI R10, RZ, R10, R11 ;  /* 0x0000000aff0a7219 */ /* 0x000fe4000001160b */
[----:B------:R-:W-:-:S02]  /*08d0*/  PLOP3.LUT P0, PT, P0, P1, PT, 0xf8, 0x8f ;  /* 0x00000000008f781c */ /* 0x000fc40000703f70 */
[----:B------:R-:W-:Y:S02]  /*08e0*/  SHF.R.U32.HI R12, RZ, 0x1, R10 ;  /* 0x00000001ff0c7819 */ /* 0x000fe4000001160a */
[----:B------:R-:W-:-:S04]  /*08f0*/  SEL R3, RZ, 0x1, !P0 ;  /* 0x00000001ff037807 */ /* 0x000fc80004000000 */
[----:B------:R-:W-:-:S04]  /*0900*/  LOP3.LUT R3, R3, 0x1, R12, 0xf8, !PT ;  /* 0x0000000103037812 */ /* 0x000fc800078ef80c */
[----:B------:R-:W-:-:S05]  /*0910*/  LOP3.LUT R3, R3, R10, RZ, 0xc0, !PT ;  /* 0x0000000a03037212 */ /* 0x000fca00078ec0ff */
[----:B------:R-:W-:-:S05]  /*0920*/  IMAD.IADD R3, R12, 0x1, R3 ;  /* 0x000000010c037824 */ /* 0x000fca00078e0203 */
[----:B------:R-:W-:Y:S01]  /*0930*/  LOP3.LUT R0, R3, R0, RZ, 0xfc, !PT ;  /* 0x0000000003007212 */ /* 0x000fe200078efcff */
[----:B------:R-:W-:Y:S06]  /*0940*/  BRA `(.L_x_8) ;  /* 0x0000000000347947 */ /* 0x000fec0003800000 */
.L_x_7:
[----:B------:R-:W-:-:S04]  /*0950*/  LOP3.LUT R0, R0, 0x80000000, RZ, 0xc0, !PT ;  /* 0x8000000000007812 */ /* 0x000fc800078ec0ff */
[----:B------:R-:W-:Y:S01]  /*0960*/  LOP3.LUT R0, R0, 0x7f800000, RZ, 0xfc, !PT ;  /* 0x7f80000000007812 */ /* 0x000fe200078efcff */
[----:B------:R-:W-:Y:S06]  /*0970*/  BRA `(.L_x_8) ;  /* 0x0000000000287947 */ /* 0x000fec0003800000 */
.L_x_6:
[----:B------:R-:W-:Y:S01]  /*0980*/  IMAD R0, R11, 0x800000, R0 ;  /* 0x008000000b007824 */ /* 0x000fe200078e0200 */
[----:B------:R-:W-:Y:S06]  /*0990*/  BRA `(.L_x_8) ;  /* 0x0000000000207947 */ /* 0x000fec0003800000 */
.L_x_5:
[----:B------:R-:W-:-:S04]  /*09a0*/  LOP3.LUT R0, R14, 0x80000000, R13, 0x48, !PT ;  /* 0x800000000e007812 */ /* 0x000fc800078e480d */
[----:B------:R-:W-:Y:S01]  /*09b0*/  LOP3.LUT R0, R0, 0x7f800000, RZ, 0xfc, !PT ;  /* 0x7f80000000007812 */ /* 0x000fe200078efcff */
[----:B------:R-:W-:Y:S06]  /*09c0*/  BRA `(.L_x_8) ;  /* 0x0000000000147947 */ /* 0x000fec0003800000 */
.L_x_4:
[----:B------:R-:W-:Y:S01]  /*09d0*/  LOP3.LUT R0, R14, 0x80000000, R13, 0x48, !PT ;  /* 0x800000000e007812 */ /* 0x000fe200078e480d */
[----:B------:R-:W-:Y:S06]  /*09e0*/  BRA `(.L_x_8) ;  /* 0x00000000000c7947 */ /* 0x000fec0003800000 */
.L_x_3:
[----:B------:R-:W1:Y:S01]  /*09f0*/  MUFU.RSQ R0, -QNAN ;  /* 0xffc0000000007908 */ /* 0x000e620000001400 */
[----:B------:R-:W-:Y:S05]  /*0a00*/  BRA `(.L_x_8) ;  /* 0x0000000000047947 */ /* 0x000fea0003800000 */
.L_x_2:
[----:B------:R-:W-:-:S07]  /*0a10*/  FADD.FTZ R0, R0, R3 ;  /* 0x0000000300007221 */ /* 0x000fce0000010000 */
.L_x_8:
[----:B------:R-:W-:Y:S02]  /*0a20*/  IMAD.MOV.U32 R10, RZ, RZ, R8 ;  /* 0x000000ffff0a7224 */ /* 0x000fe400078e0008 */
[----:B------:R-:W-:-:S04]  /*0a30*/  IMAD.MOV.U32 R11, RZ, RZ, 0x0 ;  /* 0x00000000ff0b7424 */ /* 0x000fc800078e00ff */
[----:B01----:R-:W-:Y:S05]  /*0a40*/  RET.REL.NODEC R10 `(_Z15updatePheromonePfPififf) ;  /* 0xfffffff40a6c7950 */ /* 0x003fea0003c3ffff */
.L_x_9:
[----:B------:R-:W-:-:S00]  /*0a50*/  BRA `(.L_x_9) ;  /* 0xfffffffc00fc7947 */ /* 0x000fc0000383ffff */
[----:B------:R-:W-:-:S00]  /*0a60*/  NOP ;  /* 0x0000000000007918 */ /* 0x000fc00000000000 */
        /* <DEDUP_REMOVED lines=9> */
.L_x_56:


//--------------------- .text._Z18calculateDistancesPfPiS_ii --------------------------
	.section	.text._Z18calculateDistancesPfPiS_ii,"ax",@progbits
	.align	128
        .global         _Z18calculateDistancesPfPiS_ii
        .type           _Z18calculateDistancesPfPiS_ii,@function
        .size           _Z18calculateDistancesPfPiS_ii,(.L_x_60 - _Z18calculateDistancesPfPiS_ii)
        .other          _Z18calculateDistancesPfPiS_ii,@"STO_CUDA_ENTRY STV_DEFAULT"
_Z18calculateDistancesPfPiS_ii:
.text._Z18calculateDistancesPfPiS_ii:
[----:B------:R-:W-:Y:S01]  /*0000*/  LDC R1, c[0x0][0x37c] ;  /* 0x0000df00ff017b82 */ /* 0x000fe20000000800 */
[----:B------:R-:W0:Y:S07]  /*0010*/  S2R R3, SR_TID.X ;  /* 0x0000000000037919 */ /* 0x000e2e0000002100 */
[----:B------:R-:W0:Y:S01]  /*0020*/  S2UR UR4, SR_CTAID.X ;  /* 0x00000000000479c3 */ /* 0x000e220000002500 */
[----:B------:R-:W1:Y:S07]  /*0030*/  LDCU UR5, c[0x0][0x398] ;  /* 0x00007300ff0577ac */ /* 0x000e6e0008000800 */
[----:B------:R-:W0:Y:S02]  /*0040*/  LDC R0, c[0x0][0x360] ;  /* 0x0000d800ff007b82 */ /* 0x000e240000000800 */
[----:B0-----:R-:W-:-:S05]  /*0050*/  IMAD R0, R0, UR4, R3 ;  /* 0x0000000400007c24 */ /* 0x001fca000f8e0203 */
[----:B-1----:R-:W-:-:S13]  /*0060*/  ISETP.GE.AND P0, PT, R0, UR5, PT ;  /* 0x0000000500007c0c */ /* 0x002fda000bf06270 */
[----:B------:R-:W-:Y:S05]  /*0070*/  @P0 EXIT ;  /* 0x000000000000094d */ /* 0x000fea0003800000 */
[----:B------:R-:W0:Y:S01]  /*0080*/  LDC R15, c[0x0][0x39c] ;  /* 0x0000e700ff0f7b82 */ /* 0x000e220000000800 */
[----:B------:R-:W1:Y:S01]  /*0090*/  LDCU.64 UR6, c[0x0][0x358] ;  /* 0x00006b00ff0677ac */ /* 0x000e620008000a00 */
[----:B------:R-:W-:Y:S01]  /*00a0*/  HFMA2 R18, -RZ, RZ, 0, 0 ;  /* 0x00000000ff127431 */ /* 0x000fe200000001ff */
[C---:B0-----:R-:W-:Y:S02]  /*00b0*/  ISETP.GE.AND P0, PT, R15.reuse, 0x2, PT ;  /* 0x000000020f00780c */ /* 0x041fe40003f06270 */
[----:B------:R-:W-:-:S11]  /*00c0*/  IADD3 R14, PT, PT, R15, -0x1, RZ ;  /* 0xffffffff0f0e7810 */ /* 0x000fd60007ffe0ff */
[----:B-1----:R-:W-:Y:S05]  /*00d0*/  @!P0 BRA `(.L_x_10) ;  /* 0x0000000400f48947 */ /* 0x002fea0003800000 */
[----:B------:R-:W-:Y:S01]  /*00e0*/  IADD3 R2, PT, PT, R15, -0x2, RZ ;  /* 0xfffffffe0f027810 */ /* 0x000fe20007ffe0ff */
[----:B------:R-:W-:Y:S01]  /*00f0*/  IMAD R16, R0, R15, RZ ;  /* 0x0000000f00107224 */ /* 0x000fe200078e02ff */
[----:B------:R-:W-:Y:S02]  /*0100*/  LOP3.LUT R25, R14, 0x7, RZ, 0xc0, !PT ;  /* 0x000000070e197812 */ /* 0x000fe400078ec0ff */
[----:B------:R-:W-:Y:S02]  /*0110*/  ISETP.GE.U32.AND P1, PT, R2, 0x7, PT ;  /* 0x000000070200780c */ /* 0x000fe40003f26070 */
[----:B------:R-:W-:Y:S02]  /*0120*/  ISETP.NE.AND P0, PT, R25, RZ, PT ;  /* 0x000000ff1900720c */ /* 0x000fe40003f05270 */
[----:B------:R-:W-:Y:S02]  /*0130*/  MOV R18, RZ ;  /* 0x000000ff00127202 */ /* 0x000fe40000000f00 */
[----:B------:R-:W-:-:S07]  /*0140*/  MOV R17, RZ ;  /* 0x000000ff00117202 */ /* 0x000fce0000000f00 */
[----:B------:R-:W-:Y:S05]  /*0150*/  @!P1 BRA `(.L_x_11) ;  /* 0x0000000000e09947 */ /* 0x000fea0003800000 */
[----:B------:R-:W0:Y:S01]  /*0160*/  LDCU.64 UR4, c[0x0][0x388] ;  /* 0x00007100ff0477ac */ /* 0x000e220008000a00 */
[----:B------:R-:W-:Y:S02]  /*0170*/  LOP3.LUT R17, R14, 0xfffffff8, RZ, 0xc0, !PT ;  /* 0xfffffff80e117812 */ /* 0x000fe400078ec0ff */
[----:B------:R-:W-:Y:S02]  /*0180*/  MOV R18, RZ ;  /* 0x000000ff00127202 */ /* 0x000fe40000000f00 */
[----:B------:R-:W-:Y:S02]  /*0190*/  MOV R19, R16 ;  /* 0x0000001000137202 */ /* 0x000fe40000000f00 */
[----:B------:R-:W-:Y:S01]  /*01a0*/  IADD3 R20, PT, PT, -R17, RZ, RZ ;  /* 0x000000ff11147210 */ /* 0x000fe20007ffe1ff */
[----:B0-----:R-:W-:-:S04]  /*01b0*/  UIADD3 UR4, UP0, UPT, UR4, 0x10, URZ ;  /* 0x0000001004047890 */ /* 0x001fc8000ff1e0ff */
[----:B------:R-:W-:-:S12]  /*01c0*/  UIADD3.X UR5, UPT, UPT, URZ, UR5, URZ, UP0, !UPT ;  /* 0x00000005ff057290 */ /* 0x000fd800087fe4ff */
.L_x_12:
[----:B------:R-:W-:Y:S01]  /*01d0*/  MOV R8, UR4 ;  /* 0x0000000400087c02 */ /* 0x000fe20008000f00 */
[----:B------:R-:W0:Y:S01]  /*01e0*/  LDC.64 R2, c[0x0][0x380] ;  /* 0x0000e000ff027b82 */ /* 0x000e220000000a00 */
[----:B------:R-:W-:-:S03]  /*01f0*/  MOV R9, UR5 ;  /* 0x0000000500097c02 */ /* 0x000fc60008000f00 */
[----:B------:R-:W-:-:S05]  /*0200*/  IMAD.WIDE R8, R19, 0x4, R8 ;  /* 0x0000000413087825 */ /* 0x000fca00078e0208 */
[----:B------:R-:W2:Y:S04]  /*0210*/  LDG.E R4, desc[UR6][R8.64+-0x10] ;  /* 0xfffff00608047981 */ /* 0x000ea8000c1e1900 */
[----:B------:R-:W2:Y:S04]  /*0220*/  LDG.E R12, desc[UR6][R8.64+-0xc] ;  /* 0xfffff406080c7981 */ /* 0x000ea8000c1e1900 */
[----:B------:R-:W3:Y:S04]  /*0230*/  LDG.E R5, desc[UR6][R8.64+-0x8] ;  /* 0xfffff80608057981 */ /* 0x000ee8000c1e1900 */
[----:B------:R-:W4:Y:S04]  /*0240*/  LDG.E R6, desc[UR6][R8.64+-0x4] ;  /* 0xfffffc0608067981 */ /* 0x000f28000c1e1900 */
[----:B------:R-:W5:Y:S04]  /*0250*/  LDG.E R28, desc[UR6][R8.64] ;  /* 0x00000006081c7981 */ /* 0x000f68000c1e1900 */
[----:B------:R-:W5:Y:S04]  /*0260*/  LDG.E R10, desc[UR6][R8.64+0x4] ;  /* 0x00000406080a7981 */ /* 0x000f68000c1e1900 */
[----:B------:R-:W5:Y:S04]  /*0270*/  LDG.E R24, desc[UR6][R8.64+0x8] ;  /* 0x0000080608187981 */ /* 0x000f68000c1e1900 */
[----:B------:R-:W5:Y:S04]  /*0280*/  LDG.E R22, desc[UR6][R8.64+0xc] ;  /* 0x00000c0608167981 */ /* 0x000f68000c1e1900 */
[----:B------:R1:W5:Y:S01]  /*0290*/  LDG.E R23, desc[UR6][R8.64+0x10] ;  /* 0x0000100608177981 */ /* 0x000362000c1e1900 */
[----:B--2---:R-:W-:-:S02]  /*02a0*/  IMAD R13, R4, R15, R12 ;  /* 0x0000000f040d7224 */ /* 0x004fc400078e020c */
[----:B---3--:R-:W-:Y:S02]  /*02b0*/  IMAD R7, R12, R15, R5 ;  /* 0x0000000f0c077224 */ /* 0x008fe400078e0205 */
[----:B0-----:R-:W-:-:S04]  /*02c0*/  IMAD.WIDE R12, R13, 0x4, R2 ;  /* 0x000000040d0c7825 */ /* 0x001fc800078e0202 */
[----:B----4-:R-:W-:Y:S01]  /*02d0*/  IMAD R11, R5, R15, R6 ;  /* 0x0000000f050b7224 */ /* 0x010fe200078e0206 */
[----:B------:R0:W2:Y:S01]  /*02e0*/  LDG.E R21, desc[UR6][R12.64] ;  /* 0x000000060c157981 */ /* 0x0000a2000c1e1900 */
[----:B------:R-:W-:-:S04]  /*02f0*/  IMAD.WIDE R4, R7, 0x4, R2 ;  /* 0x0000000407047825 */ /* 0x000fc800078e0202 */
[----:B-----5:R-:W-:Y:S01]  /*0300*/  IMAD R27, R6, R15, R28 ;  /* 0x0000000f061b7224 */ /* 0x020fe200078e021c */
[----:B------:R3:W4:Y:S01]  /*0310*/  LDG.E R26, desc[UR6][R4.64] ;  /* 0x00000006041a7981 */ /* 0x000722000c1e1900 */
[----:B------:R-:W-:-:S04]  /*0320*/  IMAD.WIDE R6, R11, 0x4, R2 ;  /* 0x000000040b067825 */ /* 0x000fc800078e0202 */
[-C--:B------:R-:W-:Y:S02]  /*0330*/  IMAD R11, R28, R15.reuse, R10 ;  /* 0x0000000f1c0b7224 */ /* 0x080fe400078e020a */
[----:B-1----:R-:W-:Y:S01]  /*0340*/  IMAD.WIDE R8, R27, 0x4, R2 ;  /* 0x000000041b087825 */ /* 0x002fe200078e0202 */
[----:B------:R-:W5:Y:S03]  /*0350*/  LDG.E R6, desc[UR6][R6.64] ;  /* 0x0000000606067981 */ /* 0x000f66000c1e1900 */
[-C--:B------:R-:W-:Y:S02]  /*0360*/  IMAD R27, R10, R15.reuse, R24 ;  /* 0x0000000f0a1b7224 */ /* 0x080fe400078e0218 */
[----:B------:R-:W-:Y:S01]  /*0370*/  IMAD.WIDE R10, R11, 0x4, R2 ;  /* 0x000000040b0a7825 */ /* 0x000fe200078e0202 */
[----:B------:R-:W5:Y:S03]  /*0380*/  LDG.E R8, desc[UR6][R8.64] ;  /* 0x0000000608087981 */ /* 0x000f66000c1e1900 */
[----:B------:R-:W-:-:S02]  /*0390*/  IMAD R29, R24, R15, R22 ;  /* 0x0000000f181d7224 */ /* 0x000fc400078e0216 */
[----:B0-----:R-:W-:Y:S01]  /*03a0*/  IMAD.WIDE R12, R27, 0x4, R2 ;  /* 0x000000041b0c7825 */ /* 0x001fe200078e0202 */
[----:B------:R-:W5:Y:S03]  /*03b0*/  LDG.E R10, desc[UR6][R10.64] ;  /* 0x000000060a0a7981 */ /* 0x000f66000c1e1900 */
[----:B------:R-:W-:Y:S02]  /*03c0*/  IMAD R23, R22, R15, R23 ;  /* 0x0000000f16177224 */ /* 0x000fe400078e0217 */
[--C-:B---3--:R-:W-:Y:S01]  /*03d0*/  IMAD.WIDE R4, R29, 0x4, R2.reuse ;  /* 0x000000041d047825 */ /* 0x108fe200078e0202 */
[----:B------:R-:W3:Y:S03]  /*03e0*/  LDG.E R13, desc[UR6][R12.64] ;  /* 0x000000060c0d7981 */ /* 0x000ee6000c1e1900 */
[----:B------:R-:W-:-:S02]  /*03f0*/  IMAD.WIDE R2, R23, 0x4, R2 ;  /* 0x0000000417027825 */ /* 0x000fc400078e0202 */
[----:B------:R-:W3:Y:S04]  /*0400*/  LDG.E R5, desc[UR6][R4.64] ;  /* 0x0000000604057981 */ /* 0x000ee8000c1e1900 */
[----:B------:R-:W3:Y:S01]  /*0410*/  LDG.E R3, desc[UR6][R2.64] ;  /* 0x0000000602037981 */ /* 0x000ee2000c1e1900 */
[----:B------:R-:W-:-:S04]  /*0420*/  IADD3 R20, PT, PT, R20, 0x8, RZ ;  /* 0x0000000814147810 */ /* 0x000fc80007ffe0ff */
[----:B------:R-:W-:Y:S02]  /*0430*/  ISETP.NE.AND P1, PT, R20, RZ, PT ;  /* 0x000000ff1400720c */ /* 0x000fe40003f25270 */
[----:B------:R-:W-:Y:S01]  /*0440*/  IADD3 R19, PT, PT, R19, 0x8, RZ ;  /* 0x0000000813137810 */ /* 0x000fe20007ffe0ff */
[----:B--2---:R-:W-:-:S04]  /*0450*/  FADD R21, R21, R18 ;  /* 0x0000001215157221 */ /* 0x004fc80000000000 */
[----:B----4-:R-:W-:-:S04]  /*0460*/  FADD R21, R21, R26 ;  /* 0x0000001a15157221 */ /* 0x010fc80000000000 */
[----:B-----5:R-:W-:-:S04]  /*0470*/  FADD R21, R21, R6 ;  /* 0x0000000615157221 */ /* 0x020fc80000000000 */
[----:B------:R-:W-:-:S04]  /*0480*/  FADD R21, R21, R8 ;  /* 0x0000000815157221 */ /* 0x000fc80000000000 */
[----:B------:R-:W-:-:S04]  /*0490*/  FADD R10, R21, R10 ;  /* 0x0000000a150a7221 */ /* 0x000fc80000000000 */
[----:B---3--:R-:W-:-:S04]  /*04a0*/  FADD R10, R10, R13 ;  /* 0x0000000d0a0a7221 */ /* 0x008fc80000000000 */
[----:B------:R-:W-:-:S04]  /*04b0*/  FADD R10, R10, R5 ;  /* 0x000000050a0a7221 */ /* 0x000fc80000000000 */
[----:B------:R-:W-:Y:S01]  /*04c0*/  FADD R18, R10, R3 ;  /* 0x000000030a127221 */ /* 0x000fe20000000000 */
[----:B------:R-:W-:Y:S06]  /*04d0*/  @P1 BRA `(.L_x_12) ;  /* 0xfffffffc003c1947 */ /* 0x000fec000383ffff */
.L_x_11:
[----:B------:R-:W-:Y:S05]  /*04e0*/  @!P0 BRA `(.L_x_10) ;  /* 0x0000000000f08947 */ /* 0x000fea0003800000 */
[----:B------:R-:W-:Y:S02]  /*04f0*/  ISETP.GE.U32.AND P0, PT, R25, 0x4, PT ;  /* 0x000000041900780c */ /* 0x000fe40003f06070 */
[----:B------:R-:W-:-:S04]  /*0500*/  LOP3.LUT R12, R14, 0x3, RZ, 0xc0, !PT ;  /* 0x000000030e0c7812 */ /* 0x000fc800078ec0ff */
[----:B------:R-:W-:-:S07]  /*0510*/  ISETP.NE.AND P1, PT, R12, RZ, PT ;  /* 0x000000ff0c00720c */ /* 0x000fce0003f25270 */
[----:B------:R-:W-:Y:S06]  /*0520*/  @!P0 BRA `(.L_x_13) ;  /* 0x0000000000688947 */ /* 0x000fec0003800000 */
[----:B------:R-:W0:Y:S01]  /*0530*/  LDC.64 R8, c[0x0][0x388] ;  /* 0x0000e200ff087b82 */ /* 0x000e220000000a00 */
[----:B------:R-:W-:-:S05]  /*0540*/  IADD3 R3, PT, PT, R16, R17, RZ ;  /* 0x0000001110037210 */ /* 0x000fca0007ffe0ff */
[----:B0-----:R-:W-:Y:S02]  /*0550*/  IMAD.WIDE R8, R3, 0x4, R8 ;  /* 0x0000000403087825 */ /* 0x001fe400078e0208 */
[----:B------:R-:W0:Y:S03]  /*0560*/  LDC.64 R2, c[0x0][0x380] ;  /* 0x0000e000ff027b82 */ /* 0x000e260000000a00 */
[----:B------:R-:W2:Y:S04]  /*0570*/  LDG.E R4, desc[UR6][R8.64] ;  /* 0x0000000608047981 */ /* 0x000ea8000c1e1900 */
[----:B------:R-:W2:Y:S04]  /*0580*/  LDG.E R6, desc[UR6][R8.64+0x4] ;  /* 0x0000040608067981 */ /* 0x000ea8000c1e1900 */
[----:B------:R-:W3:Y:S04]  /*0590*/  LDG.E R10, desc[UR6][R8.64+0x8] ;  /* 0x00000806080a7981 */ /* 0x000ee8000c1e1900 */
[----:B------:R-:W4:Y:S04]  /*05a0*/  LDG.E R20, desc[UR6][R8.64+0xc] ;  /* 0x00000c0608147981 */ /* 0x000f28000c1e1900 */
[----:B------:R-:W5:Y:S01]  /*05b0*/  LDG.E R13, desc[UR6][R8.64+0x10] ;  /* 0x00001006080d7981 */ /* 0x000f62000c1e1900 */
[----:B--2---:R-:W-:-:S02]  /*05c0*/  IMAD R5, R4, R15, R6 ;  /* 0x0000000f04057224 */ /* 0x004fc400078e0206 */
[----:B---3--:R-:W-:Y:S02]  /*05d0*/  IMAD R7, R6, R15, R10 ;  /* 0x0000000f06077224 */ /* 0x008fe400078e020a */
[----:B0-----:R-:W-:-:S04]  /*05e0*/  IMAD.WIDE R4, R5, 0x4, R2 ;  /* 0x0000000405047825 */ /* 0x001fc800078e0202 */
[-C--:B----4-:R-:W-:Y:S02]  /*05f0*/  IMAD R11, R10, R15.reuse, R20 ;  /* 0x0000000f0a0b7224 */ /* 0x090fe400078e0214 */
[----:B------:R-:W-:Y:S01]  /*0600*/  IMAD.WIDE R6, R7, 0x4, R2 ;  /* 0x0000000407067825 */ /* 0x000fe200078e0202 */
[----:B------:R-:W2:Y:S03]  /*0610*/  LDG.E R5, desc[UR6][R4.64] ;  /* 0x0000000604057981 */ /* 0x000ea6000c1e1900 */
[----:B-----5:R-:W-:Y:S02]  /*0620*/  IMAD R13, R20, R15, R13 ;  /* 0x0000000f140d7224 */ /* 0x020fe400078e020d */
[--C-:B------:R-:W-:Y:S01]  /*0630*/  IMAD.WIDE R10, R11, 0x4, R2.reuse ;  /* 0x000000040b0a7825 */ /* 0x100fe200078e0202 */
[----:B------:R-:W3:Y:S03]  /*0640*/  LDG.E R7, desc[UR6][R6.64] ;  /* 0x0000000606077981 */ /* 0x000ee6000c1e1900 */
[----:B------:R-:W-:-:S02]  /*0650*/  IMAD.WIDE R2, R13, 0x4, R2 ;  /* 0x000000040d027825 */ /* 0x000fc400078e0202 */
[----:B------:R-:W4:Y:S04]  /*0660*/  LDG.E R11, desc[UR6][R10.64] ;  /* 0x000000060a0b7981 */ /* 0x000f28000c1e1900 */
[----:B------:R-:W5:Y:S01]  /*0670*/  LDG.E R3, desc[UR6][R2.64] ;  /* 0x0000000602037981 */ /* 0x000f62000c1e1900 */
[----:B------:R-:W-:Y:S01]  /*0680*/  IADD3 R17, PT, PT, R17, 0x4, RZ ;  /* 0x0000000411117810 */ /* 0x000fe20007ffe0ff */
[----:B--2---:R-:W-:-:S04]  /*0690*/  FADD R18, R18, R5 ;  /* 0x0000000512127221 */ /* 0x004fc80000000000 */
[----:B---3--:R-:W-:-:S04]  /*06a0*/  FADD R18, R18, R7 ;  /* 0x0000000712127221 */ /* 0x008fc80000000000 */
[----:B----4-:R-:W-:-:S04]  /*06b0*/  FADD R18, R18, R11 ;  /* 0x0000000b12127221 */ /* 0x010fc80000000000 */
[----:B-----5:R-:W-:-:S07]  /*06c0*/  FADD R18, R18, R3 ;  /* 0x0000000312127221 */ /* 0x020fce0000000000 */
.L_x_13:
[----:B------:R-:W-:Y:S05]  /*06d0*/  @!P1 BRA `(.L_x_10) ;  /* 0x0000000000749947 */ /* 0x000fea0003800000 */
[----:B------:R-:W0:Y:S01]  /*06e0*/  LDC.64 R2, c[0x0][0x388] ;  /* 0x0000e200ff027b82 */ /* 0x000e220000000a00 */
[----:B------:R-:W-:Y:S02]  /*06f0*/  ISETP.NE.AND P0, PT, R12, 0x1, PT ;  /* 0x000000010c00780c */ /* 0x000fe40003f05270 */
[----:B------:R-:W-:-:S04]  /*0700*/  LOP3.LUT R6, R14, 0x1, RZ, 0xc0, !PT ;  /* 0x000000010e067812 */ /* 0x000fc800078ec0ff */
[----:B------:R-:W-:Y:S01]  /*0710*/  ISETP.NE.U32.AND P1, PT, R6, 0x1, PT ;  /* 0x000000010600780c */ /* 0x000fe20003f25070 */
[----:B------:R-:W1:Y:S06]  /*0720*/  LDC.64 R4, c[0x0][0x388] ;  /* 0x0000e200ff047b82 */ /* 0x000e6c0000000a00 */
[C---:B------:R-:W-:Y:S02]  /*0730*/  @P0 IADD3 R7, PT, PT, R16.reuse, R17, RZ ;  /* 0x0000001110070210 */ /* 0x040fe40007ffe0ff */
[----:B------:R-:W-:Y:S01]  /*0740*/  @P0 IADD3 R17, PT, PT, R17, 0x2, RZ ;  /* 0x0000000211110810 */ /* 0x000fe20007ffe0ff */
[----:B------:R-:W2:Y:S03]  /*0750*/  LDC.64 R8, c[0x0][0x380] ;  /* 0x0000e000ff087b82 */ /* 0x000ea60000000a00 */
[----:B------:R-:W-:Y:S01]  /*0760*/  @!P1 IADD3 R17, PT, PT, R16, R17, RZ ;  /* 0x0000001110119210 */ /* 0x000fe20007ffe0ff */
[----:B0-----:R-:W-:-:S04]  /*0770*/  @P0 IMAD.WIDE R6, R7, 0x4, R2 ;  /* 0x0000000407060825 */ /* 0x001fc800078e0202 */
[----:B------:R-:W0:Y:S01]  /*0780*/  LDC.64 R2, c[0x0][0x380] ;  /* 0x0000e000ff027b82 */ /* 0x000e220000000a00 */
[----:B------:R-:W3:Y:S04]  /*0790*/  @P0 LDG.E R10, desc[UR6][R6.64] ;  /* 0x00000006060a0981 */ /* 0x000ee8000c1e1900 */
[----:B------:R-:W3:Y:S01]  /*07a0*/  @P0 LDG.E R16, desc[UR6][R6.64+0x4] ;  /* 0x0000040606100981 */ /* 0x000ee2000c1e1900 */
[----:B-1----:R-:W-:-:S03]  /*07b0*/  @!P1 IMAD.WIDE R4, R17, 0x4, R4 ;  /* 0x0000000411049825 */ /* 0x002fc600078e0204 */
[----:B------:R-:W4:Y:S04]  /*07c0*/  @P0 LDG.E R17, desc[UR6][R6.64+0x8] ;  /* 0x0000080606110981 */ /* 0x000f28000c1e1900 */
[----:B------:R-:W5:Y:S04]  /*07d0*/  @!P1 LDG.E R12, desc[UR6][R4.64] ;  /* 0x00000006040c9981 */ /* 0x000f68000c1e1900 */
[----:B------:R-:W5:Y:S01]  /*07e0*/  @!P1 LDG.E R13, desc[UR6][R4.64+0x4] ;  /* 0x00000406040d9981 */ /* 0x000f62000c1e1900 */
[-C--:B---3--:R-:W-:Y:S02]  /*07f0*/  @P0 IMAD R11, R10, R15.reuse, R16 ;  /* 0x0000000f0a0b0224 */ /* 0x088fe400078e0210 */
[----:B----4-:R-:W-:-:S02]  /*0800*/  @P0 IMAD R17, R16, R15, R17 ;  /* 0x0000000f10110224 */ /* 0x010fc400078e0211 */
[----:B--2---:R-:W-:-:S04]  /*0810*/  @P0 IMAD.WIDE R10, R11, 0x4, R8 ;  /* 0x000000040b0a0825 */ /* 0x004fc800078e0208 */
[----:B------:R-:W-:Y:S02]  /*0820*/  @P0 IMAD.WIDE R8, R17, 0x4, R8 ;  /* 0x0000000411080825 */ /* 0x000fe400078e0208 */
[----:B------:R-:W2:Y:S02]  /*0830*/  @P0 LDG.E R11, desc[UR6][R10.64] ;  /* 0x000000060a0b0981 */ /* 0x000ea4000c1e1900 */
[----:B-----5:R-:W-:Y:S02]  /*0840*/  @!P1 IMAD R13, R12, R15, R13 ;  /* 0x0000000f0c0d9224 */ /* 0x020fe400078e020d */
[----:B------:R-:W3:Y:S02]  /*0850*/  @P0 LDG.E R9, desc[UR6][R8.64] ;  /* 0x0000000608090981 */ /* 0x000ee4000c1e1900 */
[----:B0-----:R-:W-:-:S06]  /*0860*/  @!P1 IMAD.WIDE R2, R13, 0x4, R2 ;  /* 0x000000040d029825 */ /* 0x001fcc00078e0202 */
[----:B------:R-:W4:Y:S01]  /*0870*/  @!P1 LDG.E R3, desc[UR6][R2.64] ;  /* 0x0000000602039981 */ /* 0x000f22000c1e1900 */
[----:B--2---:R-:W-:-:S04]  /*0880*/  @P0 FADD R4, R18, R11 ;  /* 0x0000000b12040221 */ /* 0x004fc80000000000 */
[----:B---3--:R-:W-:-:S04]  /*0890*/  @P0 FADD R18, R4, R9 ;  /* 0x0000000904120221 */ /* 0x008fc80000000000 */
[----:B----4-:R-:W-:-:S07]  /*08a0*/  @!P1 FADD R18, R18, R3 ;  /* 0x0000000312129221 */ /* 0x010fce0000000000 */
.L_x_10:
[----:B------:R-:W0:Y:S01]  /*08b0*/  LDC.64 R2, c[0x0][0x388] ;  /* 0x0000e200ff027b82 */ /* 0x000e220000000a00 */
[----:B------:R-:W-:-:S07]  /*08c0*/  IMAD R5, R0, R15, RZ ;  /* 0x0000000f00057224 */ /* 0x000fce00078e02ff */
[----:B------:R-:W1:Y:S08]  /*08d0*/  LDC.64 R6, c[0x0][0x380] ;  /* 0x0000e000ff067b82 */ /* 0x000e700000000a00 */
[----:B------:R-:W2:Y:S01]  /*08e0*/  LDC.64 R8, c[0x0][0x390] ;  /* 0x0000e400ff087b82 */ /* 0x000ea20000000a00 */
[----:B0-----:R-:W-:-:S04]  /*08f0*/  IMAD.WIDE R2, R5, 0x4, R2 ;  /* 0x0000000405027825 */ /* 0x001fc800078e0202 */
[----:B------:R-:W-:Y:S02]  /*0900*/  IMAD.WIDE R4, R14, 0x4, R2 ;  /* 0x000000040e047825 */ /* 0x000fe400078e0202 */
[----:B------:R-:W3:Y:S04]  /*0910*/  LDG.E R2, desc[UR6][R2.64] ;  /* 0x0000000602027981 */ /* 0x000ee8000c1e1900 */
[----:B------:R-:W3:Y:S02]  /*0920*/  LDG.E R4, desc[UR6][R4.64] ;  /* 0x0000000604047981 */ /* 0x000ee4000c1e1900 */
[----:B---3--:R-:W-:-:S04]  /*0930*/  IMAD R15, R4, R15, R2 ;  /* 0x0000000f040f7224 */ /* 0x008fc800078e0202 */
[----:B-1----:R-:W-:-:S06]  /*0940*/  IMAD.WIDE R6, R15, 0x4, R6 ;  /* 0x000000040f067825 */ /* 0x002fcc00078e0206 */
[----:B------:R-:W3:Y:S01]  /*0950*/  LDG.E R7, desc[UR6][R6.64] ;  /* 0x0000000606077981 */ /* 0x000ee2000c1e1900 */
[----:B--2---:R-:W-:-:S04]  /*0960*/  IMAD.WIDE R8, R0, 0x4, R8 ;  /* 0x0000000400087825 */ /* 0x004fc800078e0208 */
[----:B---3--:R-:W-:-:S05]  /*0970*/  FADD R11, R7, R18 ;  /* 0x00000012070b7221 */ /* 0x008fca0000000000 */
[----:B------:R-:W-:Y:S01]  /*0980*/  STG.E desc[UR6][R8.64], R11 ;  /* 0x0000000b08007986 */ /* 0x000fe2000c101906 */
[----:B------:R-:W-:Y:S05]  /*0990*/  EXIT ;  /* 0x000000000000794d */ /* 0x000fea0003800000 */
.L_x_14:
        /* <DEDUP_REMOVED lines=14> */
.L_x_60:


//--------------------- .text._Z13generatePathsPfS_Piiij --------------------------
	.section	.text._Z13generatePathsPfS_Piiij,"ax",@progbits
	.align	128
        .global         _Z13generatePathsPfS_Piiij
        .type           _Z13generatePathsPfS_Piiij,@function
        .size           _Z13generatePathsPfS_Piiij,(.L_x_58 - _Z13generatePathsPfS_Piiij)
        .other          _Z13generatePathsPfS_Piiij,@"STO_CUDA_ENTRY STV_DEFAULT"
_Z13generatePathsPfS_Piiij:
.text._Z13generatePathsPfS_Piiij:
        /* <DEDUP_REMOVED lines=9> */
[----:B------:R-:W-:Y:S01]  /*0090*/  IABS R8, R0 ;  /* 0x0000000000087213 */ /* 0x000fe20000000000 */
[----:B------:R-:W1:Y:S01]  /*00a0*/  LDCU UR6, c[0x0][0x3a0] ;  /* 0x00007400ff0677ac */ /* 0x000e620008000800 */
[----:B------:R-:W-:Y:S01]  /*00b0*/  ISETP.GE.AND P2, PT, R0, RZ, PT ;  /* 0x000000ff0000720c */ /* 0x000fe20003f46270 */
[----:B------:R-:W2:Y:S04]  /*00c0*/  LDCU.64 UR4, c[0x0][0x358] ;  /* 0x00006b00ff0477ac */ /* 0x000ea80008000a00 */
[----:B------:R-:W3:Y:S01]  /*00d0*/  LDC.64 R14, c[0x0][0x390] ;  /* 0x0000e400ff0e7b82 */ /* 0x000ee20000000a00 */
[----:B0-----:R-:W-:-:S04]  /*00e0*/  IABS R6, R7 ;  /* 0x0000000700067213 */ /* 0x001fc80000000000 */
[----:B------:R-:W0:Y:S08]  /*00f0*/  I2F.RP R4, R6 ;  /* 0x0000000600047306 */ /* 0x000e300000209400 */
[----:B0-----:R-:W0:Y:S02]  /*0100*/  MUFU.RCP R4, R4 ;  /* 0x0000000400047308 */ /* 0x001e240000001000 */
[----:B0-----:R-:W-:-:S06]  /*0110*/  IADD3 R2, PT, PT, R4, 0xffffffe, RZ ;  /* 0x0ffffffe04027810 */ /* 0x001fcc0007ffe0ff */
[----:B------:R0:W4:Y:S02]  /*0120*/  F2I.FTZ.U32.TRUNC.NTZ R3, R2 ;  /* 0x0000000200037305 */ /* 0x000124000021f000 */
[----:B0-----:R-:W-:Y:S01]  /*0130*/  HFMA2 R2, -RZ, RZ, 0, 0 ;  /* 0x00000000ff027431 */ /* 0x001fe200000001ff */
[----:B----4-:R-:W-:-:S05]  /*0140*/  IADD3 R5, PT, PT, RZ, -R3, RZ ;  /* 0x80000003ff057210 */ /* 0x010fca0007ffe0ff */
[----:B------:R-:W-:-:S04]  /*0150*/  IMAD R5, R5, R6, RZ ;  /* 0x0000000605057224 */ /* 0x000fc800078e02ff */
[----:B------:R-:W-:-:S04]  /*0160*/  IMAD.HI.U32 R3, R3, R5, R2 ;  /* 0x0000000503037227 */ /* 0x000fc800078e0002 */
[----:B------:R-:W-:-:S04]  /*0170*/  IMAD.MOV.U32 R5, RZ, RZ, R8 ;  /* 0x000000ffff057224 */ /* 0x000fc800078e0008 */
[----:B------:R-:W-:-:S05]  /*0180*/  IMAD.HI.U32 R3, R3, R5, RZ ;  /* 0x0000000503037227 */ /* 0x000fca00078e00ff */
[----:B------:R-:W-:-:S05]  /*0190*/  IADD3 R3, PT, PT, -R3, RZ, RZ ;  /* 0x000000ff03037210 */ /* 0x000fca0007ffe1ff */
[----:B------:R-:W-:Y:S02]  /*01a0*/  IMAD R3, R6, R3, R5 ;  /* 0x0000000306037224 */ /* 0x000fe400078e0205 */
[C---:B------:R-:W-:Y:S01]  /*01b0*/  IMAD R5, R0.reuse, R7, RZ ;  /* 0x0000000700057224 */ /* 0x040fe200078e02ff */
[----:B-1----:R-:W-:Y:S02]  /*01c0*/  IADD3 R0, PT, PT, R0, UR6, RZ ;  /* 0x0000000600007c10 */ /* 0x002fe4000fffe0ff */
[----:B------:R-:W-:Y:S01]  /*01d0*/  ISETP.GT.U32.AND P0, PT, R6, R3, PT ;  /* 0x000000030600720c */ /* 0x000fe20003f04070 */
[----:B---3--:R-:W-:-:S12]  /*01e0*/  IMAD.WIDE R14, R5, 0x4, R14 ;  /* 0x00000004050e7825 */ /* 0x008fd800078e020e */
[----:B------:R-:W-:Y:S02]  /*01f0*/  @!P0 IADD3 R3, PT, PT, R3, -R6, RZ ;  /* 0x8000000603038210 */ /* 0x000fe40007ffe0ff */
[----:B------:R-:W-:Y:S02]  /*0200*/  ISETP.NE.AND P0, PT, R7, RZ, PT ;  /* 0x000000ff0700720c */ /* 0x000fe40003f05270 */
[----:B------:R-:W-:-:S13]  /*0210*/  ISETP.GT.U32.AND P1, PT, R6, R3, PT ;  /* 0x000000030600720c */ /* 0x000fda0003f24070 */
[----:B------:R-:W-:Y:S02]  /*0220*/  @!P1 IADD3 R3, PT, PT, R3, -R6, RZ ;  /* 0x8000000603039210 */ /* 0x000fe40007ffe0ff */
[----:B------:R-:W-:-:S03]  /*0230*/  ISETP.GE.AND P1, PT, R7, 0x2, PT ;  /* 0x000000020700780c */ /* 0x000fc60003f26270 */
[----:B------:R-:W-:Y:S01]  /*0240*/  @!P2 IMAD.MOV R3, RZ, RZ, -R3 ;  /* 0x000000ffff03a224 */ /* 0x000fe200078e0a03 */
[----:B------:R-:W-:-:S05]  /*0250*/  @!P0 LOP3.LUT R3, RZ, R7, RZ, 0x33, !PT ;  /* 0x00000007ff038212 */ /* 0x000fca00078e33ff */
[----:B--2---:R0:W-:Y:S04]  /*0260*/  STG.E desc[UR4][R14.64], R3 ;  /* 0x000000030e007986 */ /* 0x0041e8000c101904 */
[----:B------:R-:W-:Y:S05]  /*0270*/  @!P1 EXIT ;  /* 0x000000000000994d */ /* 0x000fea0003800000 */
[----:B------:R-:W-:Y:S01]  /*0280*/  LOP3.LUT R0, R0, 0xaad26b49, RZ, 0x3c, !PT ;  /* 0xaad26b4900007812 */ /* 0x000fe200078e3cff */
[----:B------:R-:W-:Y:S01]  /*0290*/  IMAD.MOV.U32 R4, RZ, RZ, -0x23270784 ;  /* 0xdcd8f87cff047424 */ /* 0x000fe200078e00ff */
[----:B------:R-:W-:Y:S02]  /*02a0*/  MOV R24, R3 ;  /* 0x0000000300187202 */ /* 0x000fe40000000f00 */
[----:B0-----:R-:W-:Y:S01]  /*02b0*/  IADD3 R3, PT, PT, -R7, RZ, RZ ;  /* 0x000000ff07037210 */ /* 0x001fe20007ffe1ff */
[----:B------:R-:W-:Y:S01]  /*02c0*/  IMAD R0, R0, 0x4182bed5, RZ ;  /* 0x4182bed500007824 */ /* 0x000fe200078e02ff */
[----:B------:R-:W-:Y:S02]  /*02d0*/  MOV R5, 0xf8a42704 ;  /* 0xf8a4270400057802 */ /* 0x000fe40000000f00 */
[----:B------:R-:W-:Y:S01]  /*02e0*/  MOV R6, 0x1 ;  /* 0x0000000100067802 */ /* 0x000fe20000000f00 */
[C---:B------:R-:W-:Y:S01]  /*02f0*/  VIADD R8, R0.reuse, 0x75bcd15 ;  /* 0x075bcd1500087836 */ /* 0x040fe20000000000 */
[----:B------:R-:W-:-:S02]  /*0300*/  IADD3 R20, PT, PT, R0, 0x583f19, RZ ;  /* 0x00583f1900147810 */ /* 0x000fc40007ffe0ff */
[C---:B------:R-:W-:Y:S02]  /*0310*/  LOP3.LUT R7, R0.reuse, 0x159a55e5, RZ, 0x3c, !PT ;  /* 0x159a55e500077812 */ /* 0x040fe400078e3cff */
[----:B------:R-:W-:-:S07]  /*0320*/  IADD3 R9, PT, PT, R0, -0x260923e8, RZ ;  /* 0xd9f6dc1800097810 */ /* 0x000fce0007ffe0ff */
.L_x_39:
[----:B------:R-:W0:Y:S01]  /*0330*/  LDCU UR6, c[0x0][0x39c] ;  /* 0x00007380ff0677ac */ /* 0x000e220008000800 */
[----:B------:R-:W-:Y:S01]  /*0340*/  MOV R10, R8 ;  /* 0x00000008000a7202 */ /* 0x000fe20000000f00 */
[----:B------:R-:W-:Y:S01]  /*0350*/  HFMA2 R16, -RZ, RZ, 0, 0 ;  /* 0x00000000ff107431 */ /* 0x000fe200000001ff */
[----:B------:R-:W-:Y:S01]  /*0360*/  MOV R8, R7 ;  /* 0x0000000700087202 */ /* 0x000fe20000000f00 */
[----:B------:R-:W-:Y:S01]  /*0370*/  IMAD.MOV.U32 R7, RZ, RZ, R5 ;  /* 0x000000ffff077224 */ /* 0x000fe200078e0005 */
[----:B------:R-:W-:Y:S01]  /*0380*/  MOV R11, R24 ;  /* 0x00000018000b7202 */ /* 0x000fe20000000f00 */
[----:B------:R-:W-:Y:S01]  /*0390*/  IMAD.MOV R12, RZ, RZ, -R24 ;  /* 0x000000ffff0c7224 */ /* 0x000fe200078e0a18 */
[----:B------:R-:W-:Y:S02]  /*03a0*/  MOV R5, R4 ;  /* 0x0000000400057202 */ /* 0x000fe40000000f00 */
[----:B------:R-:W-:Y:S01]  /*03b0*/  MOV R4, R20 ;  /* 0x0000001400047202 */ /* 0x000fe20000000f00 */
[----:B0-----:R-:W-:Y:S01]  /*03c0*/  IMAD R13, R24, UR6, RZ ;  /* 0x00000006180d7c24 */ /* 0x001fe2000f8e02ff */
[----:B------:R-:W-:-:S04]  /*03d0*/  MOV R24, R3 ;  /* 0x0000000300187202 */ /* 0x000fc80000000f00 */
[----:B------:R-:W-:-:S07]  /*03e0*/  MOV R25, R13 ;  /* 0x0000000d00197202 */ /* 0x000fce0000000f00 */
.L_x_24:
[----:B------:R-:W-:Y:S01]  /*03f0*/  ISETP.NE.AND P0, PT, R12, RZ, PT ;  /* 0x000000ff0c00720c */ /* 0x000fe20003f05270 */
[----:B------:R-:W-:Y:S01]  /*0400*/  VIADD R24, R24, 0x1 ;  /* 0x0000000118187836 */ /* 0x000fe20000000000 */
[----:B------:R-:W-:Y:S04]  /*0410*/  BSSY.RECONVERGENT B0, `(.L_x_15) ;  /* 0x00000a7000007945 */ /* 0x000fe80003800200 */
[----:B------:R-:W-:-:S07]  /*0420*/  ISETP.NE.AND P1, PT, R24, RZ, PT ;  /* 0x000000ff1800720c */ /* 0x000fce0003f25270 */
[----:B------:R-:W-:Y:S06]  /*0430*/  @!P0 BRA `(.L_x_16) ;  /* 0x0000000800908947 */ /* 0x000fec0003800000 */
[----:B------:R-:W0:Y:S08]  /*0440*/  LDC.64 R20, c[0x0][0x380] ;  /* 0x0000e000ff147b82 */ /* 0x000e300000000a00 */
[----:B------:R-:W1:Y:S01]  /*0450*/  LDC.64 R18, c[0x0][0x388] ;  /* 0x0000e200ff127b82 */ /* 0x000e620000000a00 */
[----:B0-----:R-:W-:-:S06]  /*0460*/  IMAD.WIDE R20, R25, 0x4, R20 ;  /* 0x0000000419147825 */ /* 0x001fcc00078e0214 */
[----:B------:R-:W2:Y:S01]  /*0470*/  LDG.E R20, desc[UR4][R20.64] ;  /* 0x0000000414147981 */ /* 0x000ea2000c1e1900 */
[----:B-1----:R-:W-:-:S05]  /*0480*/  IMAD.WIDE R18, R25, 0x4, R18 ;  /* 0x0000000419127825 */ /* 0x002fca00078e0212 */
[----:B------:R-:W3:Y:S01]  /*0490*/  LDG.E R0, desc[UR4][R18.64] ;  /* 0x0000000412007981 */ /* 0x000ee2000c1e1900 */
[----:B------:R-:W-:Y:S01]  /*04a0*/  BSSY.RECONVERGENT B1, `(.L_x_17) ;  /* 0x0000048000017945 */ /* 0x000fe20003800200 */
[----:B------:R-:W-:Y:S01]  /*04b0*/  HFMA2 R27, -RZ, RZ, 1.875, 0 ;  /* 0x3f800000ff1b7431 */ /* 0x000fe200000001ff */
[----:B--2---:R-:W-:Y:S02]  /*04c0*/  FSETP.NEU.AND P0, PT, R20, 1, PT ;  /* 0x3f8000001400780b */ /* 0x004fe40003f0d000 */
[----:B---3--:R-:W-:-:S04]  /*04d0*/  IADD3 R2, PT, PT, R0, 0x1800000, RZ ;  /* 0x0180000000027810 */ /* 0x008fc80007ffe0ff */
[----:B------:R-:W-:-:S04]  /*04e0*/  LOP3.LUT R2, R2, 0x7f800000, RZ, 0xc0, !PT ;  /* 0x7f80000002027812 */ /* 0x000fc800078ec0ff */
[----:B------:R-:W-:-:S03]  /*04f0*/  ISETP.GT.U32.AND P2, PT, R2, 0x1ffffff, PT ;  /* 0x01ffffff0200780c */ /* 0x000fc60003f44070 */
[----:B------:R-:W-:Y:S10]  /*0500*/  @!P0 BRA `(.L_x_18) ;  /* 0x0000000400048947 */ /* 0x000ff40003800000 */
[----:B------:R-:W-:-:S13]  /*0510*/  FSETP.NAN.AND P0, PT, |R20|, |R20|, PT ;  /* 0x400000141400720b */ /* 0x000fda0003f08200 */
[----:B------:R-:W-:Y:S01]  /*0520*/  @P0 FADD R27, R20, 2 ;  /* 0x40000000141b0421 */ /* 0x000fe20000000000 */
[----:B------:R-:W-:Y:S06]  /*0530*/  @P0 BRA `(.L_x_18) ;  /* 0x0000000000f80947 */ /* 0x000fec0003800000 */
[C---:B------:R-:W-:Y:S01]  /*0540*/  FMUL R17, |R20|.reuse, 16777216 ;  /* 0x4b80000014117820 */ /* 0x040fe20000400200 */
[C---:B------:R-:W-:Y:S02]  /*0550*/  FSETP.GEU.AND P0, PT, |R20|.reuse, 1.175494350822287508e-38, PT ;  /* 0x008000001400780b */ /* 0x040fe40003f0e200 */
[----:B------:R-:W-:Y:S02]  /*0560*/  MOV R26, 0x3a2c32e4 ;  /* 0x3a2c32e4001a7802 */ /* 0x000fe40000000f00 */
[----:B------:R-:W-:Y:S02]  /*0570*/  FSEL R17, R17, |R20|, !P0 ;  /* 0x4000001411117208 */ /* 0x000fe40004000000 */
[----:B------:R-:W-:Y:S02]  /*0580*/  FSEL R19, RZ, -24, P0 ;  /* 0xc1c00000ff137808 */ /* 0x000fe40000000000 */
[----:B------:R-:W-:Y:S02]  /*0590*/  IADD3 R2, PT, PT, R17, -0x3f3504f3, RZ ;  /* 0xc0cafb0d11027810 */ /* 0x000fe40007ffe0ff */
[----:B------:R-:W-:-:S02]  /*05a0*/  FSETP.NEU.AND P0, PT, |R20|, +INF , PT ;  /* 0x7f8000001400780b */ /* 0x000fc40003f0d200 */
[----:B------:R-:W-:Y:S02]  /*05b0*/  LOP3.LUT R22, R2, 0xff800000, RZ, 0xc0, !PT ;  /* 0xff80000002167812 */ /* 0x000fe400078ec0ff */
[----:B------:R-:W-:-:S03]  /*05c0*/  FSETP.NEU.AND P0, PT, R20, RZ, P0 ;  /* 0x000000ff1400720b */ /* 0x000fc6000070d000 */
[----:B------:R-:W-:Y:S01]  /*05d0*/  IMAD.IADD R17, R17, 0x1, -R22 ;  /* 0x0000000111117824 */ /* 0x000fe200078e0a16 */
[----:B------:R-:W-:-:S03]  /*05e0*/  I2FP.F32.S32 R22, R22 ;  /* 0x0000001600167245 */ /* 0x000fc60000201400 */
[C---:B------:R-:W-:Y:S01]  /*05f0*/  FADD R2, R17.reuse, 1 ;  /* 0x3f80000011027421 */ /* 0x040fe20000000000 */
[----:B------:R-:W-:Y:S01]  /*0600*/  FADD R18, R17, -1 ;  /* 0xbf80000011127421 */ /* 0x000fe20000000000 */
[----:B------:R-:W-:-:S03]  /*0610*/  FFMA R22, R22, 1.1920928955078125e-07, R19 ;  /* 0x3400000016167823 */ /* 0x000fc60000000013 */
[----:B------:R-:W-:Y:S01]  /*0620*/  FADD R17, R18, R18 ;  /* 0x0000001212117221 */ /* 0x000fe20000000000 */
[----:B------:R-:W0:Y:S01]  /*0630*/  MUFU.RCP R2, R2 ;  /* 0x0000000200027308 */ /* 0x000e220000001000 */
[----:B------:R-:W-:Y:S02]  /*0640*/  @!P0 FADD R20, R20, R20 ;  /* 0x0000001414148221 */ /* 0x000fe40000000000 */
[----:B0-----:R-:W-:-:S04]  /*0650*/  FMUL R17, R2, R17 ;  /* 0x0000001102117220 */ /* 0x001fc80000400000 */
[----:B------:R-:W-:Y:S01]  /*0660*/  FADD R21, R18, -R17 ;  /* 0x8000001112157221 */ /* 0x000fe20000000000 */
[----:B------:R-:W-:-:S03]  /*0670*/  FMUL R19, R17, R17 ;  /* 0x0000001111137220 */ /* 0x000fc60000400000 */
[----:B------:R-:W-:Y:S01]  /*0680*/  FADD R21, R21, R21 ;  /* 0x0000001515157221 */ /* 0x000fe20000000000 */
[----:B------:R-:W-:-:S03]  /*0690*/  FFMA R26, R19, R26, 0.0032181653659790754318 ;  /* 0x3b52e7db131a7423 */ /* 0x000fc6000000001a */
[----:B------:R-:W-:Y:S01]  /*06a0*/  FFMA R21, R18, -R17, R21 ;  /* 0x8000001112157223 */ /* 0x000fe20000000015 */
[----:B------:R-:W-:Y:S01]  /*06b0*/  FFMA R18, R17, 1.4426950216293334961, R22 ;  /* 0x3fb8aa3b11127823 */ /* 0x000fe20000000016 */
[C---:B------:R-:W-:Y:S02]  /*06c0*/  FFMA R26, R19.reuse, R26, 0.018033718690276145935 ;  /* 0x3c93bb73131a7423 */ /* 0x040fe4000000001a */
[----:B------:R-:W-:Y:S01]  /*06d0*/  FMUL R2, R2, R21 ;  /* 0x0000001502027220 */ /* 0x000fe20000400000 */
[----:B------:R-:W-:Y:S01]  /*06e0*/  FADD R22, R22, -R18 ;  /* 0x8000001216167221 */ /* 0x000fe20000000000 */
[----:B------:R-:W-:-:S03]  /*06f0*/  FFMA R26, R19, R26, 0.12022458761930465698 ;  /* 0x3df6384f131a7423 */ /* 0x000fc6000000001a */
[----:B------:R-:W-:Y:S01]  /*0700*/  FFMA R21, R17, 1.4426950216293334961, R22 ;  /* 0x3fb8aa3b11157823 */ /* 0x000fe20000000016 */
[----:B------:R-:W-:-:S03]  /*0710*/  FMUL R26, R19, R26 ;  /* 0x0000001a131a7220 */ /* 0x000fc60000400000 */
[----:B------:R-:W-:Y:S01]  /*0720*/  FFMA R22, R2, 1.4426950216293334961, R21 ;  /* 0x3fb8aa3b02167823 */ /* 0x000fe20000000015 */
[----:B------:R-:W-:-:S03]  /*0730*/  FMUL R19, R26, 3 ;  /* 0x404000001a137820 */ /* 0x000fc60000400000 */
[----:B------:R-:W-:-:S04]  /*0740*/  FFMA R21, R17, 1.9251366722983220825e-08, R22 ;  /* 0x32a55e3411157823 */ /* 0x000fc80000000016 */
[----:B------:R-:W-:-:S04]  /*0750*/  FFMA R19, R2, R19, R21 ;  /* 0x0000001302137223 */ /* 0x000fc80000000015 */
[----:B------:R-:W-:-:S04]  /*0760*/  FFMA R19, R17, R26, R19 ;  /* 0x0000001a11137223 */ /* 0x000fc80000000013 */
[----:B------:R-:W-:-:S04]  /*0770*/  FADD R21, R18, R19 ;  /* 0x0000001312157221 */ /* 0x000fc80000000000 */
[----:B------:R-:W-:Y:S01]  /*0780*/  FMUL R2, R21, 2 ;  /* 0x4000000015027820 */ /* 0x000fe20000400000 */
[----:B------:R-:W-:-:S03]  /*0790*/  FADD R18, -R18, R21 ;  /* 0x0000001512127221 */ /* 0x000fc60000000100 */
[----:B------:R-:W0:Y:S01]  /*07a0*/  FRND R17, R2 ;  /* 0x0000000200117307 */ /* 0x000e220000201000 */
[----:B------:R-:W-:Y:S01]  /*07b0*/  FADD R18, R19, -R18 ;  /* 0x8000001213127221 */ /* 0x000fe20000000000 */
[----:B------:R-:W-:Y:S01]  /*07c0*/  FFMA R21, R21, 2, -R2 ;  /* 0x4000000015157823 */ /* 0x000fe20000000802 */
[----:B------:R-:W-:Y:S01]  /*07d0*/  HFMA2 R19, -RZ, RZ, 0.64013671875, -15.109375 ;  /* 0x391fcb8eff137431 */ /* 0x000fe200000001ff */
[----:B------:R-:W-:Y:S02]  /*07e0*/  FSETP.GT.AND P4, PT, |R2|, 152, PT ;  /* 0x431800000200780b */ /* 0x000fe40003f84200 */
[----:B------:R-:W-:Y:S02]  /*07f0*/  FFMA R21, R18, 2, R21 ;  /* 0x4000000012157823 */ /* 0x000fe40000000015 */
[----:B------:R-:W1:Y:S01]  /*0800*/  F2I.NTZ R22, R2 ;  /* 0x0000000200167305 */ /* 0x000e620000203100 */
[----:B0-----:R-:W-:Y:S01]  /*0810*/  FADD R18, R2, -R17 ;  /* 0x8000001102127221 */ /* 0x001fe20000000000 */
[----:B------:R-:W-:-:S03]  /*0820*/  FSETP.GT.AND P3, PT, R17, RZ, PT ;  /* 0x000000ff1100720b */ /* 0x000fc60003f64000 */
[----:B------:R-:W-:Y:S01]  /*0830*/  FADD R18, R18, R21 ;  /* 0x0000001512127221 */ /* 0x000fe20000000000 */
[----:B------:R-:W-:Y:S02]  /*0840*/  SEL R17, RZ, 0x83000000, P3 ;  /* 0x83000000ff117807 */ /* 0x000fe40001800000 */
[----:B------:R-:W-:Y:S01]  /*0850*/  FSETP.GEU.AND P3, PT, R2, RZ, PT ;  /* 0x000000ff0200720b */ /* 0x000fe20003f6e000 */
[----:B------:R-:W-:Y:S02]  /*0860*/  FFMA R19, R18, R19, 0.0013391353422775864601 ;  /* 0x3aaf85ed12137423 */ /* 0x000fe40000000013 */
[----:B-1----:R-:W-:Y:S01]  /*0870*/  IMAD R22, R22, 0x800000, -R17 ;  /* 0x0080000016167824 */ /* 0x002fe200078e0a11 */
[----:B------:R-:W-:Y:S01]  /*0880*/  FSEL R27, RZ, +INF , !P3 ;  /* 0x7f800000ff1b7808 */ /* 0x000fe20005800000 */
[----:B------:R-:W-:-:S04]  /*0890*/  FFMA R19, R18, R19, 0.0096188392490148544312 ;  /* 0x3c1d985612137423 */ /* 0x000fc80000000013 */
[----:B------:R-:W-:-:S04]  /*08a0*/  FFMA R19, R18, R19, 0.055503588169813156128 ;  /* 0x3d6357bb12137423 */ /* 0x000fc80000000013 */
[----:B------:R-:W-:-:S04]  /*08b0*/  FFMA R19, R18, R19, 0.24022644758224487305 ;  /* 0x3e75fdec12137423 */ /* 0x000fc80000000013 */
[----:B------:R-:W-:Y:S01]  /*08c0*/  FFMA R21, R18, R19, 0.69314718246459960938 ;  /* 0x3f31721812157423 */ /* 0x000fe20000000013 */
[----:B------:R-:W-:-:S03]  /*08d0*/  IADD3 R19, PT, PT, R17, 0x7f000000, RZ ;  /* 0x7f00000011137810 */ /* 0x000fc60007ffe0ff */
[----:B------:R-:W-:-:S04]  /*08e0*/  FFMA R18, R18, R21, 1 ;  /* 0x3f80000012127423 */ /* 0x000fc80000000015 */
[----:B------:R-:W-:-:S04]  /*08f0*/  FMUL R19, R19, R18 ;  /* 0x0000001213137220 */ /* 0x000fc80000400000 */
[----:B------:R-:W-:Y:S01]  /*0900*/  @!P4 FMUL R27, R22, R19 ;  /* 0x00000013161bc220 */ /* 0x000fe20000400000 */
[----:B------:R-:W-:-:S07]  /*0910*/  @!P0 LOP3.LUT R27, R20, 0x7fffffff, RZ, 0xc0, !PT ;  /* 0x7fffffff141b8812 */ /* 0x000fce00078ec0ff */
.L_x_18:
[----:B------:R-:W-:Y:S05]  /*0920*/  BSYNC.RECONVERGENT B1 ;  /* 0x0000000000017941 */ /* 0x000fea0003800200 */
.L_x_17:
[----:B------:R-:W-:Y:S04]  /*0930*/  BSSY.RECONVERGENT B1, `(.L_x_19) ;  /* 0x000000a000017945 */ /* 0x000fe80003800200 */
[----:B------:R-:W-:Y:S05]  /*0940*/  @P2 BRA `(.L_x_20) ;  /* 0x0000000000102947 */ /* 0x000fea0003800000 */
[----:B------:R-:W-:-:S07]  /*0950*/  MOV R2, 0x970 ;  /* 0x0000097000027802 */ /* 0x000fce0000000f00 */
[----:B------:R-:W-:Y:S05]  /*0960*/  CALL.REL.NOINC `($__internal_1_$__cuda_sm20_rcp_rn_f32_slowpath) ;  /* 0x0000001000ac7944 */ /* 0x000fea0003c00000 */
[----:B------:R-:W-:Y:S01]  /*0970*/  MOV R2, R0 ;  /* 0x0000000000027202 */ /* 0x000fe20000000f00 */
[----:B------:R-:W-:Y:S06]  /*0980*/  BRA `(.L_x_21) ;  /* 0x0000000000107947 */ /* 0x000fec0003800000 */
.L_x_20:
[----:B------:R-:W0:Y:S02]  /*0990*/  MUFU.RCP R17, R0 ;  /* 0x0000000000117308 */ /* 0x000e240000001000 */
[----:B0-----:R-:W-:-:S04]  /*09a0*/  FFMA R2, R0, R17, -1 ;  /* 0xbf80000000027423 */ /* 0x001fc80000000011 */
[----:B------:R-:W-:-:S04]  /*09b0*/  FADD.FTZ R2, -R2, -RZ ;  /* 0x800000ff02027221 */ /* 0x000fc80000010100 */
[----:B------:R-:W-:-:S07]  /*09c0*/  FFMA R2, R17, R2, R17 ;  /* 0x0000000211027223 */ /* 0x000fce0000000011 */
.L_x_21:
[----:B------:R-:W-:Y:S05]  /*09d0*/  BSYNC.RECONVERGENT B1 ;  /* 0x0000000000017941 */ /* 0x000fea0003800200 */
.L_x_19:
[C---:B------:R-:W-:Y:S01]  /*09e0*/  FMUL R17, |R2|.reuse, 16777216 ;  /* 0x4b80000002117820 */ /* 0x040fe20000400200 */
[C---:B------:R-:W-:Y:S01]  /*09f0*/  FSETP.GEU.AND P0, PT, |R2|.reuse, 1.175494350822287508e-38, PT ;  /* 0x008000000200780b */ /* 0x040fe20003f0e200 */
[----:B------:R-:W-:Y:S01]  /*0a00*/  IMAD.MOV.U32 R22, RZ, RZ, 0x3a2c32e4 ;  /* 0x3a2c32e4ff167424 */ /* 0x000fe200078e00ff */
[----:B------:R-:W-:Y:S01]  /*0a10*/  FSETP.NEU.AND P3, PT, R2, 1, PT ;  /* 0x3f8000000200780b */ /* 0x000fe20003f6d000 */
[----:B------:R-:W-:Y:S01]  /*0a20*/  BSSY.RECONVERGENT B1, `(.L_x_22) ;  /* 0x0000044000017945 */ /* 0x000fe20003800200 */
[----:B------:R-:W-:Y:S02]  /*0a30*/  FSEL R17, R17, |R2|, !P0 ;  /* 0x4000000211117208 */ /* 0x000fe40004000000 */
[----:B------:R-:W-:Y:S02]  /*0a40*/  FSEL R19, RZ, -24, P0 ;  /* 0xc1c00000ff137808 */ /* 0x000fe40000000000 */
[----:B------:R-:W-:-:S04]  /*0a50*/  IADD3 R0, PT, PT, R17, -0x3f3504f3, RZ ;  /* 0xc0cafb0d11007810 */ /* 0x000fc80007ffe0ff */
[----:B------:R-:W-:-:S04]  /*0a60*/  LOP3.LUT R20, R0, 0xff800000, RZ, 0xc0, !PT ;  /* 0xff80000000147812 */ /* 0x000fc800078ec0ff */
[-C--:B------:R-:W-:Y:S02]  /*0a70*/  IADD3 R17, PT, PT, R17, -R20.reuse, RZ ;  /* 0x8000001411117210 */ /* 0x080fe40007ffe0ff */
[----:B------:R-:W-:-:S03]  /*0a80*/  I2FP.F32.S32 R20, R20 ;  /* 0x0000001400147245 */ /* 0x000fc60000201400 */
[C---:B------:R-:W-:Y:S01]  /*0a90*/  FADD R0, R17.reuse, 1 ;  /* 0x3f80000011007421 */ /* 0x040fe20000000000 */
[----:B------:R-:W-:Y:S01]  /*0aa0*/  FADD R18, R17, -1 ;  /* 0xbf80000011127421 */ /* 0x000fe20000000000 */
[----:B------:R-:W-:-:S03]  /*0ab0*/  FFMA R20, R20, 1.1920928955078125e-07, R19 ;  /* 0x3400000014147823 */ /* 0x000fc60000000013 */
[----:B------:R-:W-:Y:S01]  /*0ac0*/  FADD R17, R18, R18 ;  /* 0x0000001212117221 */ /* 0x000fe20000000000 */
[----:B------:R-:W0:Y:S03]  /*0ad0*/  MUFU.RCP R0, R0 ;  /* 0x0000000000007308 */ /* 0x000e260000001000 */
        /* <DEDUP_REMOVED lines=13> */
[----:B------:R-:W-:-:S04]  /*0bb0*/  FFMA R20, R0, 1.4426950216293334961, R21 ;  /* 0x3fb8aa3b00147823 */ /* 0x000fc80000000015 */
[----:B------:R-:W-:Y:S01]  /*0bc0*/  FFMA R19, R17, 1.9251366722983220825e-08, R20 ;  /* 0x32a55e3411137823 */ /* 0x000fe20000000014 */
[----:B------:R-:W-:-:S04]  /*0bd0*/  FMUL R20, R22, 3 ;  /* 0x4040000016147820 */ /* 0x000fc80000400000 */
        /* <DEDUP_REMOVED lines=8> */
[----:B------:R-:W-:-:S03]  /*0c60*/  FSETP.GEU.AND P2, PT, R0, RZ, PT ;  /* 0x000000ff0000720b */ /* 0x000fc60003f4e000 */
[----:B------:R-:W-:Y:S01]  /*0c70*/  FFMA R18, R18, 5, R21 ;  /* 0x40a0000012127823 */ /* 0x000fe20000000015 */
[----:B------:R-:W-:Y:S01]  /*0c80*/  HFMA2 R21, -RZ, RZ, 0.64013671875, -15.109375 ;  /* 0x391fcb8eff157431 */ /* 0x000fe200000001ff */
[----:B------:R-:W1:Y:S01]  /*0c90*/  F2I.NTZ R20, R0 ;  /* 0x0000000000147305 */ /* 0x000e620000203100 */
[----:B0-----:R-:W-:Y:S01]  /*0ca0*/  FADD R19, R0, -R17 ;  /* 0x8000001100137221 */ /* 0x001fe20000000000 */
[----:B------:R-:W-:-:S03]  /*0cb0*/  FSETP.GT.AND P0, PT, R17, RZ, PT ;  /* 0x000000ff1100720b */ /* 0x000fc60003f04000 */
[----:B------:R-:W-:Y:S01]  /*0cc0*/  FADD R18, R18, R19 ;  /* 0x0000001312127221 */ /* 0x000fe20000000000 */
[----:B------:R-:W-:Y:S02]  /*0cd0*/  SEL R17, RZ, 0x83000000, P0 ;  /* 0x83000000ff117807 */ /* 0x000fe40000000000 */
[----:B------:R-:W-:Y:S01]  /*0ce0*/  FSETP.GT.AND P0, PT, |R0|, 152, PT ;  /* 0x431800000000780b */ /* 0x000fe20003f04200 */
[----:B------:R-:W-:Y:S01]  /*0cf0*/  FFMA R19, R18, R21, 0.0013391353422775864601 ;  /* 0x3aaf85ed12137423 */ /* 0x000fe20000000015 */
[----:B------:R-:W-:Y:S02]  /*0d00*/  IADD3 R22, PT, PT, R17, 0x7f000000, RZ ;  /* 0x7f00000011167810 */ /* 0x000fe40007ffe0ff */
[----:B-1----:R-:W-:Y:S01]  /*0d10*/  LEA R20, R20, -R17, 0x17 ;  /* 0x8000001114147211 */ /* 0x002fe200078eb8ff */
[----:B------:R-:W-:Y:S01]  /*0d20*/  FFMA R19, R18, R19, 0.0096188392490148544312 ;  /* 0x3c1d985612137423 */ /* 0x000fe20000000013 */
[----:B------:R-:W-:-:S03]  /*0d30*/  IMAD.MOV.U32 R17, RZ, RZ, 0x3f800000 ;  /* 0x3f800000ff117424 */ /* 0x000fc600078e00ff */
[----:B------:R-:W-:-:S04]  /*0d40*/  FFMA R19, R18, R19, 0.055503588169813156128 ;  /* 0x3d6357bb12137423 */ /* 0x000fc80000000013 */
[----:B------:R-:W-:-:S04]  /*0d50*/  FFMA R19, R18, R19, 0.24022644758224487305 ;  /* 0x3e75fdec12137423 */ /* 0x000fc80000000013 */
[----:B------:R-:W-:-:S04]  /*0d60*/  FFMA R19, R18, R19, 0.69314718246459960938 ;  /* 0x3f31721812137423 */ /* 0x000fc80000000013 */
[----:B------:R-:W-:-:S04]  /*0d70*/  FFMA R19, R18, R19, 1 ;  /* 0x3f80000012137423 */ /* 0x000fc80000000013 */
[----:B------:R-:W-:-:S04]  /*0d80*/  FMUL R19, R19, R22 ;  /* 0x0000001613137220 */ /* 0x000fc80000400000 */
[----:B------:R-:W-:Y:S01]  /*0d90*/  FMUL R19, R19, R20 ;  /* 0x0000001413137220 */ /* 0x000fe20000400000 */
[----:B------:R-:W-:Y:S01]  /*0da0*/  @P0 FSEL R19, RZ, +INF , !P2 ;  /* 0x7f800000ff130808 */ /* 0x000fe20005000000 */
[----:B------:R-:W-:Y:S06]  /*0db0*/  @!P3 BRA `(.L_x_23) ;  /* 0x000000000028b947 */ /* 0x000fec0003800000 */
[----:B------:R-:W-:-:S13]  /*0dc0*/  FSETP.NAN.AND P0, PT, |R2|, |R2|, PT ;  /* 0x400000020200720b */ /* 0x000fda0003f08200 */
[----:B------:R-:W-:Y:S01]  /*0dd0*/  @P0 FADD R17, R2, 5 ;  /* 0x40a0000002110421 */ /* 0x000fe20000000000 */
[----:B------:R-:W-:Y:S06]  /*0de0*/  @P0 BRA `(.L_x_23) ;  /* 0x00000000001c0947 */ /* 0x000fec0003800000 */
[----:B------:R-:W-:-:S04]  /*0df0*/  FSETP.NEU.AND P0, PT, |R2|, +INF , PT ;  /* 0x7f8000000200780b */ /* 0x000fc80003f0d200 */
[----:B------:R-:W-:-:S13]  /*0e00*/  FSETP.NEU.AND P0, PT, R2, RZ, P0 ;  /* 0x000000ff0200720b */ /* 0x000fda000070d000 */
[----:B------:R-:W-:Y:S01]  /*0e10*/  @!P0 FADD R17, R2, R2 ;  /* 0x0000000202118221 */ /* 0x000fe20000000000 */
[----:B------:R-:W-:Y:S06]  /*0e20*/  @!P0 BRA `(.L_x_23) ;  /* 0x00000000000c8947 */ /* 0x000fec0003800000 */
[----:B------:R-:W-:Y:S02]  /*0e30*/  FSETP.GEU.AND P0, PT, R2, RZ, PT ;  /* 0x000000ff0200720b */ /* 0x000fe40003f0e000 */
[----:B------:R-:W-:-:S11]  /*0e40*/  MOV R17, R19 ;  /* 0x0000001300117202 */ /* 0x000fd60000000f00 */
[----:B------:R-:W-:-:S07]  /*0e50*/  @!P0 FADD R17, -R19, -RZ ;  /* 0x800000ff13118221 */ /* 0x000fce0000000100 */
.L_x_23:
[----:B------:R-:W-:Y:S05]  /*0e60*/  BSYNC.RECONVERGENT B1 ;  /* 0x0000000000017941 */ /* 0x000fea0003800200 */
.L_x_22:
[----:B------:R-:W-:-:S07]  /*0e70*/  FFMA R16, R17, R27, R16 ;  /* 0x0000001b11107223 */ /* 0x000fce0000000010 */
.L_x_16:
[----:B------:R-:W-:Y:S05]  /*0e80*/  BSYNC.RECONVERGENT B0 ;  /* 0x0000000000007941 */ /* 0x000fea0003800200 */
.L_x_15:
[----:B------:R-:W-:Y:S02]  /*0e90*/  IADD3 R12, PT, PT, R12, 0x1, RZ ;  /* 0x000000010c0c7810 */ /* 0x000fe40007ffe0ff */
[----:B------:R-:W-:Y:S01]  /*0ea0*/  IADD3 R25, PT, PT, R25, 0x1, RZ ;  /* 0x0000000119197810 */ /* 0x000fe20007ffe0ff */
[----:B------:R-:W-:Y:S06]  /*0eb0*/  @P1 BRA `(.L_x_24) ;  /* 0xfffffff4004c1947 */ /* 0x000fec000383ffff */
[----:B------:R-:W-:Y:S01]  /*0ec0*/  SHF.R.U32.HI R17, RZ, 0x2, R10 ;  /* 0x00000002ff117819 */ /* 0x000fe2000001160a */
[----:B------:R-:W-:Y:S01]  /*0ed0*/  IMAD.SHL.U32 R19, R4, 0x10, RZ ;  /* 0x0000001004137824 */ /* 0x000fe200078e00ff */
[----:B------:R-:W-:Y:S01]  /*0ee0*/  IADD3 R9, PT, PT, R9, 0x587c5, RZ ;  /* 0x000587c509097810 */ /* 0x000fe20007ffe0ff */
[----:B------:R-:W-:Y:S01]  /*0ef0*/  BSSY.RECONVERGENT B1, `(.L_x_25) ;  /* 0x00000ca000017945 */ /* 0x000fe20003800200 */
[----:B------:R-:W-:Y:S01]  /*0f00*/  LOP3.LUT R17, R17, R10, RZ, 0x3c, !PT ;  /* 0x0000000a11117212 */ /* 0x000fe200078e3cff */
[----:B------:R-:W-:Y:S01]  /*0f10*/  HFMA2 R10, -RZ, RZ, 0, 0 ;  /* 0x00000000ff0a7431 */ /* 0x000fe200000001ff */
[----:B------:R-:W-:Y:S01]  /*0f20*/  MOV R24, RZ ;  /* 0x000000ff00187202 */ /* 0x000fe20000000f00 */
[----:B------:R-:W0:Y:S01]  /*0f30*/  LDCU UR6, c[0x0][0x39c] ;  /* 0x00007380ff0677ac */ /* 0x000e220008000800 */
[----:B------:R-:W-:-:S04]  /*0f40*/  SHF.L.U32 R0, R17, 0x1, RZ ;  /* 0x0000000111007819 */ /* 0x000fc800000006ff */
[----:B------:R-:W-:-:S04]  /*0f50*/  LOP3.LUT R0, R4, R19, R0, 0x96, !PT ;  /* 0x0000001304007212 */ /* 0x000fc800078e9600 */
[----:B------:R-:W-:Y:S01]  /*0f60*/  LOP3.LUT R20, R0, R17, RZ, 0x3c, !PT ;  /* 0x0000001100147212 */ /* 0x000fe200078e3cff */
[----:B------:R-:W-:-:S03]  /*0f70*/  IMAD.MOV.U32 R17, RZ, RZ, 0x2f800000 ;  /* 0x2f800000ff117424 */ /* 0x000fc600078e00ff */
[----:B------:R-:W-:-:S04]  /*0f80*/  IADD3 R0, PT, PT, R20, R9, RZ ;  /* 0x0000000914007210 */ /* 0x000fc80007ffe0ff */
[----:B------:R-:W-:-:S05]  /*0f90*/  I2FP.F32.U32 R0, R0 ;  /* 0x0000000000007245 */ /* 0x000fca0000201000 */
[----:B0-----:R-:W-:-:S07]  /*0fa0*/  FFMA R12, R0, R17, 1.1641532182693481445e-10 ;  /* 0x2f000000000c7423 */ /* 0x001fce0000000011 */
.L_x_38:
[----:B------:R-:W-:Y:S01]  /*0fb0*/  ISETP.NE.AND P0, PT, R24, R11, PT ;  /* 0x0000000b1800720c */ /* 0x000fe20003f05270 */
[----:B------:R-:W-:-:S12]  /*0fc0*/  BSSY.RELIABLE B0, `(.L_x_26) ;  /* 0x00000b8000007945 */ /* 0x000fd80003800100 */
[----:B------:R-:W-:Y:S05]  /*0fd0*/  @!P0 BRA `(.L_x_27) ;  /* 0x0000000800d88947 */ /* 0x000fea0003800000 */
[----:B------:R-:W0:Y:S01]  /*0fe0*/  LDC.64 R22, c[0x0][0x380] ;  /* 0x0000e000ff167b82 */ /* 0x000e220000000a00 */
[----:B------:R-:W-:-:S07]  /*0ff0*/  IADD3 R17, PT, PT, R24, R13, RZ ;  /* 0x0000000d18117210 */ /* 0x000fce0007ffe0ff */
[----:B------:R-:W1:Y:S01]  /*1000*/  LDC.64 R18, c[0x0][0x388] ;  /* 0x0000e200ff127b82 */ /* 0x000e620000000a00 */
[----:B0-----:R-:W-:-:S06]  /*1010*/  IMAD.WIDE R22, R17, 0x4, R22 ;  /* 0x0000000411167825 */ /* 0x001fcc00078e0216 */
[----:B------:R-:W2:Y:S01]  /*1020*/  LDG.E R22, desc[UR4][R22.64] ;  /* 0x0000000416167981 */ /* 0x000ea2000c1e1900 */
[----:B-1----:R-:W-:-:S05]  /*1030*/  IMAD.WIDE R18, R17, 0x4, R18 ;  /* 0x0000000411127825 */ /* 0x002fca00078e0212 */
[----:B------:R-:W3:Y:S01]  /*1040*/  LDG.E R0, desc[UR4][R18.64] ;  /* 0x0000000412007981 */ /* 0x000ee2000c1e1900 */
[----:B------:R-:W-:Y:S01]  /*1050*/  BSSY.RECONVERGENT B2, `(.L_x_28) ;  /* 0x0000048000027945 */ /* 0x000fe20003800200 */
[----:B------:R-:W-:Y:S01]  /*1060*/  IMAD.MOV.U32 R25, RZ, RZ, 0x3f800000 ;  /* 0x3f800000ff197424 */ /* 0x000fe200078e00ff */
        /* <DEDUP_REMOVED lines=9> */
[----:B------:R-:W-:Y:S01]  /*1100*/  FSETP.GEU.AND P0, PT, |R22|, 1.175494350822287508e-38, PT ;  /* 0x008000001600780b */ /* 0x000fe20003f0e200 */
[----:B------:R-:W-:-:S03]  /*1110*/  HFMA2 R28, -RZ, RZ, 0.771484375, 0.21533203125 ;  /* 0x3a2c32e4ff1c7431 */ /* 0x000fc600000001ff */
[----:B------:R-:W-:Y:S02]  /*1120*/  FSEL R17, R17, |R22|, !P0 ;  /* 0x4000001611117208 */ /* 0x000fe40004000000 */
[----:B------:R-:W-:Y:S02]  /*1130*/  FSEL R19, RZ, -24, P0 ;  /* 0xc1c00000ff137808 */ /* 0x000fe40000000000 */
[----:B------:R-:W-:Y:S02]  /*1140*/  IADD3 R2, PT, PT, R17, -0x3f3504f3, RZ ;  /* 0xc0cafb0d11027810 */ /* 0x000fe40007ffe0ff */
[----:B------:R-:W-:Y:S02]  /*1150*/  FSETP.NEU.AND P0, PT, |R22|, +INF , PT ;  /* 0x7f8000001600780b */ /* 0x000fe40003f0d200 */
[----:B------:R-:W-:Y:S02]  /*1160*/  LOP3.LUT R26, R2, 0xff800000, RZ, 0xc0, !PT ;  /* 0xff800000021a7812 */ /* 0x000fe400078ec0ff */
[----:B------:R-:W-:-:S02]  /*1170*/  FSETP.NEU.AND P0, PT, R22, RZ, P0 ;  /* 0x000000ff1600720b */ /* 0x000fc4000070d000 */
[-C--:B------:R-:W-:Y:S02]  /*1180*/  IADD3 R17, PT, PT, R17, -R26.reuse, RZ ;  /* 0x8000001a11117210 */ /* 0x080fe40007ffe0ff */
        /* <DEDUP_REMOVED lines=31> */
[----:B------:R-:W-:Y:S02]  /*1380*/  MOV R19, 0x391fcb8e ;  /* 0x391fcb8e00137802 */ /* 0x000fe40000000f00 */
[----:B------:R-:W-:Y:S01]  /*1390*/  FSETP.GT.AND P3, PT, |R2|, 152, PT ;  /* 0x431800000200780b */ /* 0x000fe20003f64200 */
[----:B------:R-:W-:Y:S02]  /*13a0*/  FFMA R21, R18, 2, R21 ;  /* 0x4000000012157823 */ /* 0x000fe40000000015 */
[----:B------:R-:W1:Y:S01]  /*13b0*/  F2I.NTZ R26, R2 ;  /* 0x00000002001a7305 */ /* 0x000e620000203100 */
[----:B0-----:R-:W-:Y:S01]  /*13c0*/  FADD R18, R2, -R17 ;  /* 0x8000001102127221 */ /* 0x001fe20000000000 */
[----:B------:R-:W-:-:S03]  /*13d0*/  FSETP.GT.AND P2, PT, R17, RZ, PT ;  /* 0x000000ff1100720b */ /* 0x000fc60003f44000 */
[----:B------:R-:W-:Y:S01]  /*13e0*/  FADD R18, R18, R21 ;  /* 0x0000001512127221 */ /* 0x000fe20000000000 */
[----:B------:R-:W-:Y:S02]  /*13f0*/  SEL R17, RZ, 0x83000000, P2 ;  /* 0x83000000ff117807 */ /* 0x000fe40001000000 */
[----:B------:R-:W-:Y:S01]  /*1400*/  FSETP.GEU.AND P2, PT, R2, RZ, PT ;  /* 0x000000ff0200720b */ /* 0x000fe20003f4e000 */
[----:B------:R-:W-:Y:S01]  /*1410*/  FFMA R19, R18, R19, 0.0013391353422775864601 ;  /* 0x3aaf85ed12137423 */ /* 0x000fe20000000013 */
[----:B-1----:R-:W-:Y:S02]  /*1420*/  LEA R26, R26, -R17, 0x17 ;  /* 0x800000111a1a7211 */ /* 0x002fe400078eb8ff */
[----:B------:R-:W-:Y:S01]  /*1430*/  FSEL R25, RZ, +INF , !P2 ;  /* 0x7f800000ff197808 */ /* 0x000fe20005000000 */
[----:B------:R-:W-:-:S04]  /*1440*/  FFMA R19, R18, R19, 0.0096188392490148544312 ;  /* 0x3c1d985612137423 */ /* 0x000fc80000000013 */
[----:B------:R-:W-:-:S04]  /*1450*/  FFMA R19, R18, R19, 0.055503588169813156128 ;  /* 0x3d6357bb12137423 */ /* 0x000fc80000000013 */
[----:B------:R-:W-:-:S04]  /*1460*/  FFMA R19, R18, R19, 0.24022644758224487305 ;  /* 0x3e75fdec12137423 */ /* 0x000fc80000000013 */
[----:B------:R-:W-:Y:S01]  /*1470*/  FFMA R21, R18, R19, 0.69314718246459960938 ;  /* 0x3f31721812157423 */ /* 0x000fe20000000013 */
[----:B------:R-:W-:-:S03]  /*1480*/  VIADD R19, R17, 0x7f000000 ;  /* 0x7f00000011137836 */ /* 0x000fc60000000000 */
[----:B------:R-:W-:-:S04]  /*1490*/  FFMA R18, R18, R21, 1 ;  /* 0x3f80000012127423 */ /* 0x000fc80000000015 */
[----:B------:R-:W-:-:S04]  /*14a0*/  FMUL R19, R19, R18 ;  /* 0x0000001213137220 */ /* 0x000fc80000400000 */
[----:B------:R-:W-:Y:S01]  /*14b0*/  @!P3 FMUL R25, R26, R19 ;  /* 0x000000131a19b220 */ /* 0x000fe20000400000 */
[----:B------:R-:W-:-:S07]  /*14c0*/  @!P0 LOP3.LUT R25, R22, 0x7fffffff, RZ, 0xc0, !PT ;  /* 0x7fffffff16198812 */ /* 0x000fce00078ec0ff */
.L_x_29:
[----:B------:R-:W-:Y:S05]  /*14d0*/  BSYNC.RECONVERGENT B2 ;  /* 0x0000000000027941 */ /* 0x000fea0003800200 */
.L_x_28:
[----:B------:R-:W-:Y:S04]  /*14e0*/  BSSY.RECONVERGENT B2, `(.L_x_30) ;  /* 0x000000a000027945 */ /* 0x000fe80003800200 */
[----:B------:R-:W-:Y:S05]  /*14f0*/  @P1 BRA `(.L_x_31) ;  /* 0x0000000000101947 */ /* 0x000fea0003800000 */
[----:B------:R-:W-:-:S07]  /*1500*/  MOV R2, 0x1520 ;  /* 0x0000152000027802 */ /* 0x000fce0000000f00 */
[----:B------:R-:W-:Y:S05]  /*1510*/  CALL.REL.NOINC `($__internal_1_$__cuda_sm20_rcp_rn_f32_slowpath) ;  /* 0x0000000400c07944 */ /* 0x000fea0003c00000 */
[----:B------:R-:W-:Y:S01]  /*1520*/  MOV R2, R0 ;  /* 0x0000000000027202 */ /* 0x000fe20000000f00 */
[----:B------:R-:W-:Y:S06]  /*1530*/  BRA `(.L_x_32) ;  /* 0x0000000000107947 */ /* 0x000fec0003800000 */
.L_x_31:
[----:B------:R-:W0:Y:S02]  /*1540*/  MUFU.RCP R17, R0 ;  /* 0x0000000000117308 */ /* 0x000e240000001000 */
[----:B0-----:R-:W-:-:S04]  /*1550*/  FFMA R2, R0, R17, -1 ;  /* 0xbf80000000027423 */ /* 0x001fc80000000011 */
[----:B------:R-:W-:-:S04]  /*1560*/  FADD.FTZ R2, -R2, -RZ ;  /* 0x800000ff02027221 */ /* 0x000fc80000010100 */
[----:B------:R-:W-:-:S07]  /*1570*/  FFMA R2, R17, R2, R17 ;  /* 0x0000000211027223 */ /* 0x000fce0000000011 */
.L_x_32:
[----:B------:R-:W-:Y:S05]  /*1580*/  BSYNC.RECONVERGENT B2 ;  /* 0x0000000000027941 */ /* 0x000fea0003800200 */
.L_x_30:
        /* <DEDUP_REMOVED lines=42> */
[----:B------:R-:W-:Y:S02]  /*1830*/  HFMA2 R21, -RZ, RZ, 0.64013671875, -15.109375 ;  /* 0x391fcb8eff157431 */ /* 0x000fe400000001ff */
[----:B0-----:R-:W-:Y:S01]  /*1840*/  FADD R19, R0, -R17 ;  /* 0x8000001100137221 */ /* 0x001fe20000000000 */
[----:B------:R-:W-:-:S03]  /*1850*/  FSETP.GT.AND P0, PT, R17, RZ, PT ;  /* 0x000000ff1100720b */ /* 0x000fc60003f04000 */
[----:B------:R-:W-:Y:S01]  /*1860*/  FADD R18, R18, R19 ;  /* 0x0000001312127221 */ /* 0x000fe20000000000 */
[----:B------:R-:W-:Y:S02]  /*1870*/  SEL R22, RZ, 0x83000000, P0 ;  /* 0x83000000ff167807 */ /* 0x000fe40000000000 */
[----:B------:R-:W-:Y:S01]  /*1880*/  FSETP.GT.AND P0, PT, |R0|, 152, PT ;  /* 0x431800000000780b */ /* 0x000fe20003f04200 */
[----:B------:R-:W-:Y:S01]  /*1890*/  FFMA R19, R18, R21, 0.0013391353422775864601 ;  /* 0x3aaf85ed12137423 */ /* 0x000fe20000000015 */
[----:B------:R-:W-:Y:S01]  /*18a0*/  IADD3 R26, PT, PT, R22, 0x7f000000, RZ ;  /* 0x7f000000161a7810 */ /* 0x000fe20007ffe0ff */
[----:B------:R0:W1:Y:S02]  /*18b0*/  F2I.NTZ R21, R0 ;  /* 0x0000000000157305 */ /* 0x0000640000203100 */
[----:B------:R-:W-:-:S04]  /*18c0*/  FFMA R19, R18, R19, 0.0096188392490148544312 ;  /* 0x3c1d985612137423 */ /* 0x000fc80000000013 */
[----:B------:R-:W-:Y:S01]  /*18d0*/  FFMA R19, R18, R19, 0.055503588169813156128 ;  /* 0x3d6357bb12137423 */ /* 0x000fe20000000013 */
[----:B0-----:R-:W-:-:S03]  /*18e0*/  MOV R0, 0x3f800000 ;  /* 0x3f80000000007802 */ /* 0x001fc60000000f00 */
[----:B------:R-:W-:-:S04]  /*18f0*/  FFMA R19, R18, R19, 0.24022644758224487305 ;  /* 0x3e75fdec12137423 */ /* 0x000fc80000000013 */
[----:B------:R-:W-:Y:S01]  /*1900*/  FFMA R19, R18, R19, 0.69314718246459960938 ;  /* 0x3f31721812137423 */ /* 0x000fe20000000013 */
[----:B-1----:R-:W-:-:S03]  /*1910*/  LEA R22, R21, -R22, 0x17 ;  /* 0x8000001615167211 */ /* 0x002fc600078eb8ff */
        /* <DEDUP_REMOVED lines=12> */
[----:B------:R-:W-:Y:S01]  /*19e0*/  FSETP.GEU.AND P0, PT, R2, RZ, PT ;  /* 0x000000ff0200720b */ /* 0x000fe20003f0e000 */
[----:B------:R-:W-:-:S12]  /*19f0*/  IMAD.MOV.U32 R0, RZ, RZ, R19 ;  /* 0x000000ffff007224 */ /* 0x000fd800078e0013 */
[----:B------:R-:W-:-:S07]  /*1a00*/  @!P0 FADD R0, -R19, -RZ ;  /* 0x800000ff13008221 */ /* 0x000fce0000000100 */
.L_x_34:
[----:B------:R-:W-:Y:S05]  /*1a10*/  BSYNC.RECONVERGENT B2 ;  /* 0x0000000000027941 */ /* 0x000fea0003800200 */
.L_x_33:
[----:B------:R-:W0:Y:S01]  /*1a20*/  MUFU.RCP R17, R16 ;  /* 0x0000001000117308 */ /* 0x000e220000001000 */
[----:B------:R-:W-:Y:S01]  /*1a30*/  FMUL R25, R0, R25 ;  /* 0x0000001900197220 */ /* 0x000fe20000400000 */
[----:B------:R-:W-:Y:S06]  /*1a40*/  BSSY.RECONVERGENT B2, `(.L_x_35) ;  /* 0x000000b000027945 */ /* 0x000fec0003800200 */
[----:B------:R-:W1:Y:S01]  /*1a50*/  FCHK P0, R25, R16 ;  /* 0x0000001019007302 */ /* 0x000e620000000000 */
[----:B0-----:R-:W-:-:S04]  /*1a60*/  FFMA R2, -R16, R17, 1 ;  /* 0x3f80000010027423 */ /* 0x001fc80000000111 */
[----:B------:R-:W-:-:S04]  /*1a70*/  FFMA R2, R17, R2, R17 ;  /* 0x0000000211027223 */ /* 0x000fc80000000011 */
[----:B------:R-:W-:-:S04]  /*1a80*/  FFMA R17, R25, R2, RZ ;  /* 0x0000000219117223 */ /* 0x000fc800000000ff */
[----:B------:R-:W-:-:S04]  /*1a90*/  FFMA R0, -R16, R17, R25 ;  /* 0x0000001110007223 */ /* 0x000fc80000000119 */
[----:B------:R-:W-:Y:S01]  /*1aa0*/  FFMA R17, R2, R0, R17 ;  /* 0x0000000002117223 */ /* 0x000fe20000000011 */
[----:B-1----:R-:W-:Y:S06]  /*1ab0*/  @!P0 BRA `(.L_x_36) ;  /* 0x00000000000c8947 */ /* 0x002fec0003800000 */
[----:B------:R-:W-:-:S07]  /*1ac0*/  MOV R18, 0x1ae0 ;  /* 0x00001ae000127802 */ /* 0x000fce0000000f00 */
[----:B------:R-:W-:Y:S05]  /*1ad0*/  CALL.REL.NOINC `($__internal_2_$__cuda_sm3x_div_rn_noftz_f32_slowpath) ;  /* 0x0000000400287944 */ /* 0x000fea0003c00000 */
[----:B------:R-:W-:-:S07]  /*1ae0*/  MOV R17, R0 ;  /* 0x0000000000117202 */ /* 0x000fce0000000f00 */
.L_x_36:
[----:B------:R-:W-:Y:S05]  /*1af0*/  BSYNC.RECONVERGENT B2 ;  /* 0x0000000000027941 */ /* 0x000fea0003800200 */
.L_x_35:
[----:B------:R-:W-:-:S05]  /*1b00*/  FADD R10, R10, R17 ;  /* 0x000000110a0a7221 */ /* 0x000fca0000000000 */
[----:B------:R-:W-:-:S13]  /*1b10*/  FSETP.GTU.AND P0, PT, R12, R10, PT ;  /* 0x0000000a0c00720b */ /* 0x000fda0003f0c000 */
[----:B------:R-:W-:Y:S05]  /*1b20*/  @!P0 BREAK.RELIABLE B0 ;  /* 0x0000000000008942 */ /* 0x000fea0003800100 */
[----:B------:R-:W-:Y:S05]  /*1b30*/  @!P0 BRA `(.L_x_37) ;  /* 0x0000000000148947 */ /* 0x000fea0003800000 */
.L_x_27:
[----:B------:R-:W-:Y:S05]  /*1b40*/  BSYNC.RELIABLE B0 ;  /* 0x0000000000007941 */ /* 0x000fea0003800100 */
.L_x_26:
[----:B------:R-:W-:-:S04]  /*1b50*/  IADD3 R24, PT, PT, R24, 0x1, RZ ;  /* 0x0000000118187810 */ /* 0x000fc80007ffe0ff */
[----:B------:R-:W-:-:S13]  /*1b60*/  ISETP.NE.AND P0, PT, R24, UR6, PT ;  /* 0x0000000618007c0c */ /* 0x000fda000bf05270 */
[----:B------:R-:W-:Y:S05]  /*1b70*/  @P0 BRA `(.L_x_38) ;  /* 0xfffffff4000c0947 */ /* 0x000fea000383ffff */
[----:B------:R-:W-:-:S07]  /*1b80*/  MOV R24, R11 ;  /* 0x0000000b00187202 */ /* 0x000fce0000000f00 */
.L_x_37:
[----:B------:R-:W-:Y:S05]  /*1b90*/  BSYNC.RECONVERGENT B1 ;  /* 0x0000000000017941 */ /* 0x000fea0003800200 */
.L_x_25:
[----:B------:R-:W-:Y:S05]  /*1ba0*/  WARPSYNC.ALL ;  /* 0x0000000000007948 */ /* 0x000fea0003800000 */
[----:B------:R-:W0:Y:S01]  /*1bb0*/  LDCU UR6, c[0x0][0x39c] ;  /* 0x00007380ff0677ac */ /* 0x000e220008000800 */
[C---:B------:R-:W-:Y:S01]  /*1bc0*/  IMAD.WIDE.U32 R10, R6.reuse, 0x4, R14 ;  /* 0x00000004060a7825 */ /* 0x040fe200078e000e */
[----:B------:R-:W-:-:S04]  /*1bd0*/  IADD3 R6, PT, PT, R6, 0x1, RZ ;  /* 0x0000000106067810 */ /* 0x000fc80007ffe0ff */
[----:B------:R1:W-:Y:S01]  /*1be0*/  STG.E desc[UR4][R10.64], R24 ;  /* 0x000000180a007986 */ /* 0x0003e2000c101904 */
[----:B0-----:R-:W-:-:S13]  /*1bf0*/  ISETP.NE.AND P0, PT, R6, UR6, PT ;  /* 0x0000000606007c0c */ /* 0x001fda000bf05270 */
[----:B-1----:R-:W-:Y:S05]  /*1c00*/  @P0 BRA `(.L_x_39) ;  /* 0xffffffe400c80947 */ /* 0x002fea000383ffff */
[----:B------:R-:W-:Y:S05]  /*1c10*/  EXIT ;  /* 0x000000000000794d */ /* 0x000fea0003800000 */
        .weak           $__internal_1_$__cuda_sm20_rcp_rn_f32_slowpath
        .type           $__internal_1_$__cuda_sm20_rcp_rn_f32_slowpath,@function
        .size           $__internal_1_$__cuda_sm20_rcp_rn_f32_slowpath,($__internal_2_$__cuda_sm3x_div_rn_noftz_f32_slowpath - $__internal_1_$__cuda_sm20_rcp_rn_f32_slowpath)
$__internal_1_$__cuda_sm20_rcp_rn_f32_slowpath:
[----:B------:R-:W-:Y:S01]  /*1c20*/  IMAD.SHL.U32 R17, R0, 0x2, RZ ;  /* 0x0000000200117824 */ /* 0x000fe200078e00ff */
[----:B------:R-:W-:Y:S04]  /*1c30*/  BSSY.RECONVERGENT B3, `(.L_x_40) ;  /* 0x0000030000037945 */ /* 0x000fe80003800200 */
[----:B------:R-:W-:-:S04]  /*1c40*/  SHF.R.U32.HI R17, RZ, 0x18, R17 ;  /* 0x00000018ff117819 */ /* 0x000fc80000011611 */
[----:B------:R-:W-:-:S13]  /*1c50*/  ISETP.NE.U32.AND P0, PT, R17, RZ, PT ;  /* 0x000000ff1100720c */ /* 0x000fda0003f05070 */
[----:B------:R-:W-:Y:S05]  /*1c60*/  @P0 BRA `(.L_x_41) ;  /* 0x0000000000280947 */ /* 0x000fea0003800000 */
[----:B------:R-:W-:-:S04]  /*1c70*/  SHF.L.U32 R17, R0, 0x1, RZ ;  /* 0x0000000100117819 */ /* 0x000fc800000006ff */
[----:B------:R-:W-:-:S13]  /*1c80*/  ISETP.NE.AND P0, PT, R17, RZ, PT ;  /* 0x000000ff1100720c */ /* 0x000fda0003f05270 */
[----:B------:R-:W-:Y:S01]  /*1c90*/  @P0 FFMA R19, R0, 1.84467440737095516160e+19, RZ ;  /* 0x5f80000000130823 */ /* 0x000fe200000000ff */
[----:B------:R-:W-:Y:S08]  /*1ca0*/  @!P0 MUFU.RCP R18, R0 ;  /* 0x0000000000128308 */ /* 0x000ff00000001000 */
[----:B------:R-:W0:Y:S02]  /*1cb0*/  @P0 MUFU.RCP R22, R19 ;  /* 0x0000001300160308 */ /* 0x000e240000001000 */
[----:B0-----:R-:W-:-:S04]  /*1cc0*/  @P0 FFMA R17, R19, R22, -1 ;  /* 0xbf80000013110423 */ /* 0x001fc80000000016 */
[----:B------:R-:W-:-:S04]  /*1cd0*/  @P0 FADD.FTZ R17, -R17, -RZ ;  /* 0x800000ff11110221 */ /* 0x000fc80000010100 */
[----:B------:R-:W-:-:S04]  /*1ce0*/  @P0 FFMA R17, R22, R17, R22 ;  /* 0x0000001116110223 */ /* 0x000fc80000000016 */
[----:B------:R-:W-:Y:S01]  /*1cf0*/  @P0 FFMA R18, R17, 1.84467440737095516160e+19, RZ ;  /* 0x5f80000011120823 */ /* 0x000fe200000000ff */
[----:B------:R-:W-:Y:S06]  /*1d00*/  BRA `(.L_x_42) ;  /* 0x0000000000887947 */ /* 0x000fec0003800000 */
.L_x_41:
[----:B------:R-:W-:-:S04]  /*1d10*/  IADD3 R18, PT, PT, R17, -0xfd, RZ ;  /* 0xffffff0311127810 */ /* 0x000fc80007ffe0ff */
[----:B------:R-:W-:-:S13]  /*1d20*/  ISETP.GT.U32.AND P0, PT, R18, 0x1, PT ;  /* 0x000000011200780c */ /* 0x000fda0003f04070 */
[----:B------:R-:W-:Y:S05]  /*1d30*/  @P0 BRA `(.L_x_43) ;  /* 0x0000000000780947 */ /* 0x000fea0003800000 */
[----:B------:R-:W-:Y:S01]  /*1d40*/  LOP3.LUT R19, R0, 0x7fffff, RZ, 0xc0, !PT ;  /* 0x007fffff00137812 */ /* 0x000fe200078ec0ff */
[----:B------:R-:W-:-:S03]  /*1d50*/  HFMA2 R21, -RZ, RZ, 0, 1.78813934326171875e-07 ;  /* 0x00000003ff157431 */ /* 0x000fc600000001ff */
[----:B------:R-:W-:-:S04]  /*1d60*/  LOP3.LUT R29, R19, 0x3f800000, RZ, 0xfc, !PT ;  /* 0x3f800000131d7812 */ /* 0x000fc800078efcff */
[----:B------:R-:W0:Y:S01]  /*1d70*/  MUFU.RCP R22, R29 ;  /* 0x0000001d00167308 */ /* 0x000e220000001000 */
[----:B------:R-:W-:Y:S01]  /*1d80*/  SHF.L.U32 R21, R21, R18, RZ ;  /* 0x0000001215157219 */ /* 0x000fe200000006ff */
[----:B0-----:R-:W-:-:S04]  /*1d90*/  FFMA R23, R29, R22, -1 ;  /* 0xbf8000001d177423 */ /* 0x001fc80000000016 */
[----:B------:R-:W-:-:S04]  /*1da0*/  FADD.FTZ R23, -R23, -RZ ;  /* 0x800000ff17177221 */ /* 0x000fc80000010100 */
[CCC-:B------:R-:W-:Y:S01]  /*1db0*/  FFMA.RM R19, R22.reuse, R23.reuse, R22.reuse ;  /* 0x0000001716137223 */ /* 0x1c0fe20000004016 */
[----:B------:R-:W-:-:S04]  /*1dc0*/  FFMA.RP R22, R22, R23, R22 ;  /* 0x0000001716167223 */ /* 0x000fc80000008016 */
[C---:B------:R-:W-:Y:S02]  /*1dd0*/  LOP3.LUT R23, R19.reuse, 0x7fffff, RZ, 0xc0, !PT ;  /* 0x007fffff13177812 */ /* 0x040fe400078ec0ff */
[----:B------:R-:W-:Y:S02]  /*1de0*/  FSETP.NEU.FTZ.AND P0, PT, R19, R22, PT ;  /* 0x000000161300720b */ /* 0x000fe40003f1d000 */
[----:B------:R-:W-:Y:S02]  /*1df0*/  LOP3.LUT R23, R23, 0x800000, RZ, 0xfc, !PT ;  /* 0x0080000017177812 */ /* 0x000fe400078efcff */
[----:B------:R-:W-:Y:S02]  /*1e00*/  SEL R19, RZ, 0xffffffff, !P0 ;  /* 0xffffffffff137807 */ /* 0x000fe40004000000 */
[----:B------:R-:W-:Y:S02]  /*1e10*/  LOP3.LUT R21, R21, R23, RZ, 0xc0, !PT ;  /* 0x0000001715157212 */ /* 0x000fe400078ec0ff */
[----:B------:R-:W-:-:S02]  /*1e20*/  IADD3 R19, PT, PT, -R19, RZ, RZ ;  /* 0x000000ff13137210 */ /* 0x000fc40007ffe1ff */
[-C--:B------:R-:W-:Y:S02]  /*1e30*/  SHF.R.U32.HI R21, RZ, R18.reuse, R21 ;  /* 0x00000012ff157219 */ /* 0x080fe40000011615 */
[----:B------:R-:W-:Y:S02]  /*1e40*/  LOP3.LUT P2, RZ, R19, R18, R23, 0xf8, !PT ;  /* 0x0000001213ff7212 */ /* 0x000fe4000784f817 */
[C---:B------:R-:W-:Y:S02]  /*1e50*/  LOP3.LUT P0, RZ, R21.reuse, 0x1, RZ, 0xc0, !PT ;  /* 0x0000000115ff7812 */ /* 0x040fe4000780c0ff */
[----:B------:R-:W-:-:S04]  /*1e60*/  LOP3.LUT P3, RZ, R21, 0x2, RZ, 0xc0, !PT ;  /* 0x0000000215ff7812 */ /* 0x000fc8000786c0ff */
[----:B------:R-:W-:Y:S02]  /*1e70*/  PLOP3.LUT P0, PT, P0, P2, P3, 0xe0, 0x0 ;  /* 0x000000000000781c */ /* 0x000fe40000705c30 */
[----:B------:R-:W-:Y:S02]  /*1e80*/  LOP3.LUT P2, RZ, R0, 0x7fffff, RZ, 0xc0, !PT ;  /* 0x007fffff00ff7812 */ /* 0x000fe4000784c0ff */
[----:B------:R-:W-:-:S05]  /*1e90*/  SEL R18, RZ, 0x1, !P0 ;  /* 0x00000001ff127807 */ /* 0x000fca0004000000 */
[----:B------:R-:W-:-:S05]  /*1ea0*/  IMAD.MOV R18, RZ, RZ, -R18 ;  /* 0x000000ffff127224 */ /* 0x000fca00078e0a12 */
[----:B------:R-:W-:Y:S02]  /*1eb0*/  ISETP.GE.AND P0, PT, R18, RZ, PT ;  /* 0x000000ff1200720c */ /* 0x000fe40003f06270 */
[----:B------:R-:W-:-:S04]  /*1ec0*/  IADD3 R18, PT, PT, R17, -0xfc, RZ ;  /* 0xffffff0411127810 */ /* 0x000fc80007ffe0ff */
[----:B------:R-:W-:-:S07]  /*1ed0*/  SHF.R.U32.HI R23, RZ, R18, R23 ;  /* 0x00000012ff177219 */ /* 0x000fce0000011617 */
[----:B------:R-:W-:-:S04]  /*1ee0*/  @!P0 IADD3 R23, PT, PT, R23, 0x1, RZ ;  /* 0x0000000117178810 */ /* 0x000fc80007ffe0ff */
[----:B------:R-:W-:-:S04]  /*1ef0*/  @!P2 SHF.L.U32 R23, R23, 0x1, RZ ;  /* 0x000000011717a819 */ /* 0x000fc800000006ff */
[----:B------:R-:W-:Y:S01]  /*1f00*/  LOP3.LUT R18, R23, 0x80000000, R0, 0xf8, !PT ;  /* 0x8000000017127812 */ /* 0x000fe200078ef800 */
[----:B------:R-:W-:Y:S06]  /*1f10*/  BRA `(.L_x_42) ;  /* 0x0000000000047947 */ /* 0x000fec0003800000 */
.L_x_43:
[----:B------:R0:W1:Y:S02]  /*1f20*/  MUFU.RCP R18, R0 ;  /* 0x0000000000127308 */ /* 0x0000640000001000 */
.L_x_42:
[----:B------:R-:W-:Y:S05]  /*1f30*/  BSYNC.RECONVERGENT B3 ;  /* 0x0000000000037941 */ /* 0x000fea0003800200 */
.L_x_40:
[----:B------:R-:W-:Y:S01]  /*1f40*/  HFMA2 R19, -RZ, RZ, 0, 0 ;  /* 0x00000000ff137431 */ /* 0x000fe200000001ff */
[----:B01----:R-:W-:Y:S01]  /*1f50*/  MOV R0, R18 ;  /* 0x0000001200007202 */ /* 0x003fe20000000f00 */
[----:B------:R-:W-:-:S04]  /*1f60*/  IMAD.MOV.U32 R18, RZ, RZ, R2 ;  /* 0x000000ffff127224 */ /* 0x000fc800078e0002 */
[----:B------:R-:W-:Y:S05]  /*1f70*/  RET.REL.NODEC R18 `(_Z13generatePathsPfS_Piiij) ;  /* 0xffffffe012207950 */ /* 0x000fea0003c3ffff */
        .weak           $__internal_2_$__cuda_sm3x_div_rn_noftz_f32_slowpath
        .type           $__internal_2_$__cuda_sm3x_div_rn_noftz_f32_slowpath,@function
        .size           $__internal_2_$__cuda_sm3x_div_rn_noftz_f32_slowpath,(.L_x_58 - $__internal_2_$__cuda_sm3x_div_rn_noftz_f32_slowpath)
$__internal_2_$__cuda_sm3x_div_rn_noftz_f32_slowpath:
[--C-:B------:R-:W-:Y:S01]  /*1f80*/  SHF.R.U32.HI R17, RZ, 0x17, R16.reuse ;  /* 0x00000017ff117819 */ /* 0x100fe20000011610 */
[----:B------:R-:W-:Y:S01]  /*1f90*/  BSSY.RECONVERGENT B3, `(.L_x_44) ;  /* 0x0000064000037945 */ /* 0x000fe20003800200 */
[----:B------:R-:W-:Y:S01]  /*1fa0*/  SHF.R.U32.HI R19, RZ, 0x17, R25 ;  /* 0x00000017ff137819 */ /* 0x000fe20000011619 */
[----:B------:R-:W-:Y:S01]  /*1fb0*/  IMAD.MOV.U32 R21, RZ, RZ, R16 ;  /* 0x000000ffff157224 */ /* 0x000fe200078e0010 */
[----:B------:R-:W-:Y:S02]  /*1fc0*/  LOP3.LUT R17, R17, 0xff, RZ, 0xc0, !PT ;  /* 0x000000ff11117812 */ /* 0x000fe400078ec0ff */
[----:B------:R-:W-:Y:S02]  /*1fd0*/  LOP3.LUT R19, R19, 0xff, RZ, 0xc0, !PT ;  /* 0x000000ff13137812 */ /* 0x000fe400078ec0ff */
[----:B------:R-:W-:Y:S02]  /*1fe0*/  IADD3 R23, PT, PT, R17, -0x1, RZ ;  /* 0xffffffff11177810 */ /* 0x000fe40007ffe0ff */
[----:B------:R-:W-:-:S02]  /*1ff0*/  IADD3 R22, PT, PT, R19, -0x1, RZ ;  /* 0xffffffff13167810 */ /* 0x000fc40007ffe0ff */
[----:B------:R-:W-:Y:S02]  /*2000*/  ISETP.GT.U32.AND P0, PT, R23, 0xfd, PT ;  /* 0x000000fd1700780c */ /* 0x000fe40003f04070 */
[----:B------:R-:W-:Y:S02]  /*2010*/  MOV R0, R25 ;  /* 0x0000001900007202 */ /* 0x000fe40000000f00 */
[----:B------:R-:W-:-:S13]  /*2020*/  ISETP.GT.U32.OR P0, PT, R22, 0xfd, P0 ;  /* 0x000000fd1600780c */ /* 0x000fda0000704470 */
[----:B------:R-:W-:Y:S01]  /*2030*/  @!P0 MOV R2, RZ ;  /* 0x000000ff00028202 */ /* 0x000fe20000000f00 */
[----:B------:R-:W-:Y:S06]  /*2040*/  @!P0 BRA `(.L_x_45) ;  /* 0x00000000005c8947 */ /* 0x000fec0003800000 */
[----:B------:R-:W-:Y:S02]  /*2050*/  FSETP.GTU.FTZ.AND P1, PT, |R16|, +INF , PT ;  /* 0x7f8000001000780b */ /* 0x000fe40003f3c200 */
[----:B------:R-:W-:-:S04]  /*2060*/  FSETP.GTU.FTZ.AND P0, PT, |R25|, +INF , PT ;  /* 0x7f8000001900780b */ /* 0x000fc80003f1c200 */
[----:B------:R-:W-:-:S13]  /*2070*/  PLOP3.LUT P0, PT, P0, P1, PT, 0xf8, 0x8f ;  /* 0x00000000008f781c */ /* 0x000fda0000703f70 */
[----:B------:R-:W-:Y:S05]  /*2080*/  @P0 BRA `(.L_x_46) ;  /* 0x00000004004c0947 */ /* 0x000fea0003800000 */
[----:B------:R-:W-:-:S13]  /*2090*/  LOP3.LUT P0, RZ, R21, 0x7fffffff, R0, 0xc8, !PT ;  /* 0x7fffffff15ff7812 */ /* 0x000fda000780c800 */
        /* <DEDUP_REMOVED lines=13> */
[----:B------:R-:W-:Y:S01]  /*2170*/  @P0 MOV R2, RZ ;  /* 0x000000ff00020202 */ /* 0x000fe20000000f00 */
[----:B------:R-:W-:Y:S01]  /*2180*/  @!P0 FFMA R0, R25, 1.84467440737095516160e+19, RZ ;  /* 0x5f80000019008823 */ /* 0x000fe200000000ff */
[----:B------:R-:W-:Y:S01]  /*2190*/  @!P0 MOV R2, 0xffffffc0 ;  /* 0xffffffc000028802 */ /* 0x000fe20000000f00 */
[----:B------:R-:W-:-:S03]  /*21a0*/  @!P1 FFMA R21, R16, 1.84467440737095516160e+19, RZ ;  /* 0x5f80000010159823 */ /* 0x000fc600000000ff */
[----:B------:R-:W-:-:S07]  /*21b0*/  @!P1 IADD3 R2, PT, PT, R2, 0x40, RZ ;  /* 0x0000004002029810 */ /* 0x000fce0007ffe0ff */
.L_x_45:
[----:B------:R-:W-:Y:S01]  /*21c0*/  LEA R22, R17, 0xc0800000, 0x17 ;  /* 0xc080000011167811 */ /* 0x000fe200078eb8ff */
[----:B------:R-:W-:Y:S01]  /*21d0*/  BSSY.RECONVERGENT B4, `(.L_x_50) ;  /* 0x0000036000047945 */ /* 0x000fe20003800200 */
[----:B------:R-:W-:-:S03]  /*21e0*/  IADD3 R19, PT, PT, R19, -0x7f, RZ ;  /* 0xffffff8113137810 */ /* 0x000fc60007ffe0ff */
[----:B------:R-:W-:Y:S02]  /*21f0*/  IMAD.IADD R25, R21, 0x1, -R22 ;  /* 0x0000000115197824 */ /* 0x000fe400078e0a16 */
[C---:B------:R-:W-:Y:S01]  /*2200*/  IMAD R0, R19.reuse, -0x800000, R0 ;  /* 0xff80000013007824 */ /* 0x040fe200078e0200 */
[----:B------:R-:W-:Y:S01]  /*2210*/  IADD3 R19, PT, PT, R19, 0x7f, -R17 ;  /* 0x0000007f13137810 */ /* 0x000fe20007ffe811 */
[----:B------:R-:W0:Y:S01]  /*2220*/  MUFU.RCP R22, R25 ;  /* 0x0000001900167308 */ /* 0x000e220000001000 */
[----:B------:R-:W-:Y:S02]  /*2230*/  FADD.FTZ R21, -R25, -RZ ;  /* 0x800000ff19157221 */ /* 0x000fe40000010100 */
[----:B------:R-:W-:Y:S02]  /*2240*/  IADD3 R19, PT, PT, R19, R2, RZ ;  /* 0x0000000213137210 */ /* 0x000fe40007ffe0ff */
        /* <DEDUP_REMOVED lines=8> */
[----:B------:R-:W-:-:S04]  /*22d0*/  LOP3.LUT R2, R17, 0xff, RZ, 0xc0, !PT ;  /* 0x000000ff11027812 */ /* 0x000fc800078ec0ff */
[----:B------:R-:W-:-:S04]  /*22e0*/  IADD3 R2, PT, PT, R2, R19, RZ ;  /* 0x0000001302027210 */ /* 0x000fc80007ffe0ff */
[----:B------:R-:W-:-:S04]  /*22f0*/  IADD3 R17, PT, PT, R2, -0x1, RZ ;  /* 0xffffffff02117810 */ /* 0x000fc80007ffe0ff */
        /* <DEDUP_REMOVED lines=9> */
[-CC-:B------:R-:W-:Y:S01]  /*2390*/  FFMA.RZ R17, R23, R21.reuse, R22.reuse ;  /* 0x0000001517117223 */ /* 0x180fe2000000c016 */
[C---:B------:R-:W-:Y:S01]  /*23a0*/  VIADD R26, R2.reuse, 0x20 ;  /* 0x00000020021a7836 */ /* 0x040fe20000000000 */
[C---:B------:R-:W-:Y:S02]  /*23b0*/  ISETP.NE.AND P2, PT, R2.reuse, RZ, PT ;  /* 0x000000ff0200720c */ /* 0x040fe40003f45270 */
[C---:B------:R-:W-:Y:S02]  /*23c0*/  ISETP.NE.AND P1, PT, R2.reuse, RZ, PT ;  /* 0x000000ff0200720c */ /* 0x040fe40003f25270 */
[----:B------:R-:W-:Y:S01]  /*23d0*/  LOP3.LUT R19, R17, 0x7fffff, RZ, 0xc0, !PT ;  /* 0x007fffff11137812 */ /* 0x000fe200078ec0ff */
[CCC-:B------:R-:W-:Y:S01]  /*23e0*/  FFMA.RP R17, R23.reuse, R21.reuse, R22.reuse ;  /* 0x0000001517117223 */ /* 0x1c0fe20000008016 */
[----:B------:R-:W-:Y:S01]  /*23f0*/  FFMA.RM R22, R23, R21, R22 ;  /* 0x0000001517167223 */ /* 0x000fe20000004016 */
[----:B------:R-:W-:Y:S02]  /*2400*/  IADD3 R2, PT, PT, -R2, RZ, RZ ;  /* 0x000000ff02027210 */ /* 0x000fe40007ffe1ff */
        /* <DEDUP_REMOVED lines=10> */
[----:B------:R-:W-:-:S04]  /*24b0*/  LOP3.LUT R17, R17, R2, RZ, 0xc0, !PT ;  /* 0x0000000211117212 */ /* 0x000fc800078ec0ff */
[----:B------:R-:W-:-:S04]  /*24c0*/  IADD3 R17, PT, PT, R22, R17, RZ ;  /* 0x0000001116117210 */ /* 0x000fc80007ffe0ff */
[----:B------:R-:W-:Y:S01]  /*24d0*/  LOP3.LUT R0, R17, R0, RZ, 0xfc, !PT ;  /* 0x0000000011007212 */ /* 0x000fe200078efcff */
[----:B------:R-:W-:Y:S06]  /*24e0*/  BRA `(.L_x_53) ;  /* 0x0000000000107947 */ /* 0x000fec0003800000 */
.L_x_52:
[----:B------:R-:W-:-:S04]  /*24f0*/  LOP3.LUT R0, R0, 0x80000000, RZ, 0xc0, !PT ;  /* 0x8000000000007812 */ /* 0x000fc800078ec0ff */
[----:B------:R-:W-:Y:S01]  /*2500*/  LOP3.LUT R0, R0, 0x7f800000, RZ, 0xfc, !PT ;  /* 0x7f80000000007812 */ /* 0x000fe200078efcff */
[----:B------:R-:W-:Y:S06]  /*2510*/  BRA `(.L_x_53) ;  /* 0x0000000000047947 */ /* 0x000fec0003800000 */
.L_x_51:
[----:B------:R-:W-:-:S07]  /*2520*/  LEA R0, R19, R0, 0x17 ;  /* 0x0000000013007211 */ /* 0x000fce00078eb8ff */
.L_x_53:
[----:B------:R-:W-:Y:S05]  /*2530*/  BSYNC.RECONVERGENT B4 ;  /* 0x0000000000047941 */ /* 0x000fea0003800200 */
.L_x_50:
[----:B------:R-:W-:Y:S05]  /*2540*/  BRA `(.L_x_54) ;  /* 0x0000000000207947 */ /* 0x000fea0003800000 */
.L_x_49:
[----:B------:R-:W-:-:S04]  /*2550*/  LOP3.LUT R0, R21, 0x80000000, R0, 0x48, !PT ;  /* 0x8000000015007812 */ /* 0x000fc800078e4800 */
[----:B------:R-:W-:Y:S01]  /*2560*/  LOP3.LUT R0, R0, 0x7f800000, RZ, 0xfc, !PT ;  /* 0x7f80000000007812 */ /* 0x000fe200078efcff */
[----:B------:R-:W-:Y:S06]  /*2570*/  BRA `(.L_x_54) ;  /* 0x0000000000147947 */ /* 0x000fec0003800000 */
.L_x_48:
[----:B------:R-:W-:Y:S01]  /*2580*/  LOP3.LUT R0, R21, 0x80000000, R0, 0x48, !PT ;  /* 0x8000000015007812 */ /* 0x000fe200078e4800 */
[----:B------:R-:W-:Y:S06]  /*2590*/  BRA `(.L_x_54) ;  /* 0x00000000000c7947 */ /* 0x000fec0003800000 */
.L_x_47:
[----:B------:R-:W0:Y:S01]  /*25a0*/  MUFU.RSQ R0, -QNAN ;  /* 0xffc0000000007908 */ /* 0x000e220000001400 */
[----:B------:R-:W-:Y:S05]  /*25b0*/  BRA `(.L_x_54) ;  /* 0x0000000000047947 */ /* 0x000fea0003800000 */
.L_x_46:
[----:B------:R-:W-:-:S07]  /*25c0*/  FADD.FTZ R0, R25, R16 ;  /* 0x0000001019007221 */ /* 0x000fce0000010000 */
.L_x_54:
[----:B------:R-:W-:Y:S05]  /*25d0*/  BSYNC.RECONVERGENT B3 ;  /* 0x0000000000037941 */ /* 0x000fea0003800200 */
.L_x_44:
[----:B------:R-:W-:-:S04]  /*25e0*/  HFMA2 R19, -RZ, RZ, 0, 0 ;  /* 0x00000000ff137431 */ /* 0x000fc800000001ff */
[----:B0-----:R-:W-:Y:S05]  /*25f0*/  RET.REL.NODEC R18 `(_Z13generatePathsPfS_Piiij) ;  /* 0xffffffd812807950 */ /* 0x001fea0003c3ffff */
.L_x_55:
        /* <DEDUP_REMOVED lines=16> */
.L_x_58:


//--------------------- .nv.global.init           --------------------------
	.section	.nv.global.init,"aw",@progbits
	.align	4
.nv.global.init:
	.type		mrg32k3aM1SubSeq,@object
	.size		mrg32k3aM1SubSeq,(mrg32k3aM2SubSeq - mrg32k3aM1SubSeq)
mrg32k3aM1SubSeq:
        /*0000*/ 	.byte	0x0b, 0xcc, 0xee, 0x04, 0x73, 0x29, 0x8b, 0x6f, 0xf6, 0x53, 0x03, 0xf6, 0x23, 0xf6, 0xea, 0xda
        /* <DEDUP_REMOVED lines=125> */
	.type		mrg32k3aM2SubSeq,@object
	.size		mrg32k3aM2SubSeq,(mrg32k3aM1 - mrg32k3aM2SubSeq)
mrg32k3aM2SubSeq:
        /* <DEDUP_REMOVED lines=126> */
	.type		mrg32k3aM1,@object
	.size		mrg32k3aM1,(mrg32k3aM1Seq - mrg32k3aM1)
mrg32k3aM1:
        /* <DEDUP_REMOVED lines=144> */
	.type		mrg32k3aM1Seq,@object
	.size		mrg32k3aM1Seq,(mrg32k3aM2 - mrg32k3aM1Seq)
mrg32k3aM1Seq:
        /* <DEDUP_REMOVED lines=144> */
	.type		mrg32k3aM2,@object
	.size		mrg32k3aM2,(mrg32k3aM2Seq - mrg32k3aM2)
mrg32k3aM2:
        /* <DEDUP_REMOVED lines=144> */
	.type		mrg32k3aM2Seq,@object
	.size		mrg32k3aM2Seq,(precalc_xorwow_matrix - mrg32k3aM2Seq)
mrg32k3aM2Seq:
        /* <DEDUP_REMOVED lines=144> */
	.type		precalc_xorwow_matrix,@object
	.size		precalc_xorwow_matrix,(precalc_xorwow_offset_matrix - precalc_xorwow_matrix)
precalc_xorwow_matrix:
        /* <DEDUP_REMOVED lines=6400> */
	.type		precalc_xorwow_offset_matrix,@object
	.size		precalc_xorwow_offset_matrix,(.L_1 - precalc_xorwow_offset_matrix)
precalc_xorwow_offset_matrix:
        /* <DEDUP_REMOVED lines=6400> */
.L_1:


//--------------------- .nv.shared.reserved.0     --------------------------
	.section	.nv.shared.reserved.0,"aw",@nobits
	.weak		__nv_reservedSMEM_offset_0_alias
	.size		__nv_reservedSMEM_offset_0_alias, 0, 64
	.other		__nv_reservedSMEM_offset_0_alias,@"STO_CUDA_RESERVED_SHARED STV_DEFAULT"
__nv_reservedSMEM_offset_0_alias:
	.zero		0
	.zero		64


//--------------------- .nv.constant0._Z15updatePheromonePfPififf --------------------------
	.section	.nv.constant0._Z15updatePheromonePfPififf,"a",@progbits
	.sectionflags	@""
	.align	4
.nv.constant0._Z15updatePheromonePfPififf:
	.zero		928


//--------------------- .nv.constant0._Z18calculateDistancesPfPiS_ii --------------------------
	.section	.nv.constant0._Z18calculateDistancesPfPiS_ii,"a",@progbits
	.sectionflags	@""
	.align	4
.nv.constant0._Z18calculateDistancesPfPiS_ii:
	.zero		928


//--------------------- .nv.constant0._Z13generatePathsPfS_Piiij --------------------------
	.section	.nv.constant0._Z13generatePathsPfS_Piiij,"a",@progbits
	.sectionflags	@""
	.align	4
.nv.constant0._Z13generatePathsPfS_Piiij:
	.zero		932


//--------------------- SYMBOLS --------------------------

	.type		.nv.reservedSmem.offset0,@object
	.size		.nv.reservedSmem.offset0,0x4
